//
// Generated by NVIDIA NVVM Compiler
//
// Compiler Build ID: CL-36424714
// Cuda compilation tools, release 13.0, V13.0.88
// Based on NVVM 20.0.0
//

.version 9.0
.target sm_100
.address_size 64

	// .globl	_Z14cudaMatrixMultPfS_S_i
.extern .func  (.param .b32 func_retval0) vprintf
(
	.param .b64 vprintf_param_0,
	.param .b64 vprintf_param_1
)
;
.global .align 1 .b8 $str[15] = {77, 111, 117, 116, 91, 37, 100, 93, 32, 61, 32, 37, 102, 10};

.visible .entry _Z14cudaMatrixMultPfS_S_i(
	.param .u64 .ptr .align 1 _Z14cudaMatrixMultPfS_S_i_param_0,
	.param .u64 .ptr .align 1 _Z14cudaMatrixMultPfS_S_i_param_1,
	.param .u64 .ptr .align 1 _Z14cudaMatrixMultPfS_S_i_param_2,
	.param .u32 _Z14cudaMatrixMultPfS_S_i_param_3
)
{
	.reg .pred 	%p<10>;
	.reg .b32 	%r<41>;
	.reg .b32 	%f<67>;
	.reg .b64 	%rd<66>;

	ld.param.u64 	%rd15, [_Z14cudaMatrixMultPfS_S_i_param_0];
	ld.param.u64 	%rd16, [_Z14cudaMatrixMultPfS_S_i_param_1];
	ld.param.u64 	%rd14, [_Z14cudaMatrixMultPfS_S_i_param_2];
	ld.param.u32 	%r17, [_Z14cudaMatrixMultPfS_S_i_param_3];
	cvta.to.global.u64 	%rd1, %rd16;
	cvta.to.global.u64 	%rd2, %rd15;
	mov.u32 	%r18, %ctaid.x;
	mov.u32 	%r19, %ntid.x;
	mov.u32 	%r20, %tid.x;
	mad.lo.s32 	%r1, %r18, %r19, %r20;
	mov.u32 	%r21, %ctaid.y;
	mov.u32 	%r22, %ntid.y;
	mov.u32 	%r23, %tid.y;
	mad.lo.s32 	%r2, %r21, %r22, %r23;
	max.s32 	%r24, %r2, %r1;
	setp.ge.s32 	%p1, %r24, %r17;
	@%p1 bra 	$L__BB0_13;
	cvta.to.global.u64 	%rd17, %rd14;
	mul.lo.s32 	%r3, %r17, %r2;
	add.s32 	%r26, %r3, %r1;
	mul.wide.s32 	%rd18, %r26, 4;
	add.s64 	%rd3, %rd17, %rd18;
	mov.b32 	%r39, 0;
	st.global.u32 	[%rd3], %r39;
	and.b32  	%r4, %r17, 7;
	setp.lt.u32 	%p2, %r17, 8;
	mov.f32 	%f66, 0f00000000;
	@%p2 bra 	$L__BB0_4;
	and.b32  	%r27, %r17, 2147483640;
	neg.s32 	%r37, %r27;
	mul.wide.s32 	%rd19, %r17, 4;
	add.s64 	%rd4, %rd1, %rd19;
	mul.wide.s32 	%rd20, %r17, 8;
	add.s64 	%rd5, %rd1, %rd20;
	mul.wide.s32 	%rd21, %r17, 12;
	add.s64 	%rd6, %rd1, %rd21;
	mul.wide.s32 	%rd22, %r17, 16;
	add.s64 	%rd7, %rd1, %rd22;
	mul.wide.s32 	%rd23, %r17, 20;
	add.s64 	%rd8, %rd1, %rd23;
	mul.wide.s32 	%rd24, %r17, 24;
	add.s64 	%rd9, %rd1, %rd24;
	mul.wide.s32 	%rd25, %r17, 28;
	add.s64 	%rd10, %rd1, %rd25;
	mul.wide.u32 	%rd26, %r3, 4;
	add.s64 	%rd27, %rd26, %rd2;
	add.s64 	%rd65, %rd27, 16;
	mov.f32 	%f66, 0f00000000;
	mov.u32 	%r36, %r1;
$L__BB0_3:
	.pragma "nounroll";
	and.b32  	%r39, %r17, 2147483640;
	mul.wide.s32 	%rd28, %r36, 4;
	add.s64 	%rd29, %rd4, %rd28;
	add.s64 	%rd30, %rd5, %rd28;
	add.s64 	%rd31, %rd6, %rd28;
	add.s64 	%rd32, %rd7, %rd28;
	add.s64 	%rd33, %rd8, %rd28;
	add.s64 	%rd34, %rd9, %rd28;
	add.s64 	%rd35, %rd10, %rd28;
	add.s64 	%rd36, %rd1, %rd28;
	ld.global.f32 	%f16, [%rd65+-16];
	ld.global.f32 	%f17, [%rd36];
	fma.rn.f32 	%f18, %f16, %f17, %f66;
	ld.global.f32 	%f19, [%rd65+-12];
	ld.global.f32 	%f20, [%rd29];
	fma.rn.f32 	%f21, %f19, %f20, %f18;
	ld.global.f32 	%f22, [%rd65+-8];
	ld.global.f32 	%f23, [%rd30];
	fma.rn.f32 	%f24, %f22, %f23, %f21;
	ld.global.f32 	%f25, [%rd65+-4];
	ld.global.f32 	%f26, [%rd31];
	fma.rn.f32 	%f27, %f25, %f26, %f24;
	ld.global.f32 	%f28, [%rd65];
	ld.global.f32 	%f29, [%rd32];
	fma.rn.f32 	%f30, %f28, %f29, %f27;
	ld.global.f32 	%f31, [%rd65+4];
	ld.global.f32 	%f32, [%rd33];
	fma.rn.f32 	%f33, %f31, %f32, %f30;
	ld.global.f32 	%f34, [%rd65+8];
	ld.global.f32 	%f35, [%rd34];
	fma.rn.f32 	%f36, %f34, %f35, %f33;
	ld.global.f32 	%f37, [%rd65+12];
	ld.global.f32 	%f38, [%rd35];
	fma.rn.f32 	%f66, %f37, %f38, %f36;
	add.s32 	%r37, %r37, 8;
	shl.b32 	%r28, %r17, 3;
	add.s32 	%r36, %r36, %r28;
	add.s64 	%rd65, %rd65, 32;
	setp.ne.s32 	%p3, %r37, 0;
	@%p3 bra 	$L__BB0_3;
$L__BB0_4:
	setp.eq.s32 	%p4, %r4, 0;
	@%p4 bra 	$L__BB0_12;
	and.b32  	%r12, %r17, 3;
	setp.lt.u32 	%p5, %r4, 4;
	@%p5 bra 	$L__BB0_7;
	add.s32 	%r29, %r39, %r3;
	mul.wide.u32 	%rd37, %r29, 4;
	add.s64 	%rd38, %rd2, %rd37;
	ld.global.f32 	%f40, [%rd38];
	mad.lo.s32 	%r30, %r39, %r17, %r1;
	mul.wide.s32 	%rd39, %r30, 4;
	add.s64 	%rd40, %rd1, %rd39;
	ld.global.f32 	%f41, [%rd40];
	fma.rn.f32 	%f42, %f40, %f41, %f66;
	cvt.u64.u32 	%rd41, %r3;
	cvt.u64.u32 	%rd42, %r39;
	add.s64 	%rd43, %rd42, %rd41;
	shl.b64 	%rd44, %rd43, 2;
	add.s64 	%rd45, %rd2, %rd44;
	ld.global.f32 	%f43, [%rd45+4];
	mul.wide.s32 	%rd46, %r17, 4;
	add.s64 	%rd47, %rd40, %rd46;
	ld.global.f32 	%f44, [%rd47];
	fma.rn.f32 	%f45, %f43, %f44, %f42;
	ld.global.f32 	%f46, [%rd45+8];
	add.s64 	%rd48, %rd47, %rd46;
	ld.global.f32 	%f47, [%rd48];
	fma.rn.f32 	%f48, %f46, %f47, %f45;
	ld.global.f32 	%f49, [%rd45+12];
	add.s64 	%rd49, %rd48, %rd46;
	ld.global.f32 	%f50, [%rd49];
	fma.rn.f32 	%f66, %f49, %f50, %f48;
	add.s32 	%r39, %r39, 4;
$L__BB0_7:
	setp.eq.s32 	%p6, %r12, 0;
	@%p6 bra 	$L__BB0_12;
	setp.eq.s32 	%p7, %r12, 1;
	@%p7 bra 	$L__BB0_10;
	add.s32 	%r31, %r39, %r3;
	mul.wide.u32 	%rd50, %r31, 4;
	add.s64 	%rd51, %rd2, %rd50;
	ld.global.f32 	%f52, [%rd51];
	mad.lo.s32 	%r32, %r39, %r17, %r1;
	mul.wide.s32 	%rd52, %r32, 4;
	add.s64 	%rd53, %rd1, %rd52;
	ld.global.f32 	%f53, [%rd53];
	fma.rn.f32 	%f54, %f52, %f53, %f66;
	cvt.u64.u32 	%rd54, %r3;
	cvt.u64.u32 	%rd55, %r39;
	add.s64 	%rd56, %rd55, %rd54;
	shl.b64 	%rd57, %rd56, 2;
	add.s64 	%rd58, %rd2, %rd57;
	ld.global.f32 	%f55, [%rd58+4];
	mul.wide.s32 	%rd59, %r17, 4;
	add.s64 	%rd60, %rd53, %rd59;
	ld.global.f32 	%f56, [%rd60];
	fma.rn.f32 	%f66, %f55, %f56, %f54;
	add.s32 	%r39, %r39, 2;
$L__BB0_10:
	and.b32  	%r33, %r17, 1;
	setp.eq.b32 	%p8, %r33, 1;
	not.pred 	%p9, %p8;
	@%p9 bra 	$L__BB0_12;
	add.s32 	%r34, %r39, %r3;
	mul.wide.u32 	%rd61, %r34, 4;
	add.s64 	%rd62, %rd2, %rd61;
	ld.global.f32 	%f57, [%rd62];
	mad.lo.s32 	%r35, %r39, %r17, %r1;
	mul.wide.s32 	%rd63, %r35, 4;
	add.s64 	%rd64, %rd1, %rd63;
	ld.global.f32 	%f58, [%rd64];
	fma.rn.f32 	%f66, %f57, %f58, %f66;
$L__BB0_12:
	st.global.f32 	[%rd3], %f66;
$L__BB0_13:
	ret;

}
	// .globl	_Z13cudaMatrixAddPfS_S_ii
.visible .entry _Z13cudaMatrixAddPfS_S_ii(
	.param .u64 .ptr .align 1 _Z13cudaMatrixAddPfS_S_ii_param_0,
	.param .u64 .ptr .align 1 _Z13cudaMatrixAddPfS_S_ii_param_1,
	.param .u64 .ptr .align 1 _Z13cudaMatrixAddPfS_S_ii_param_2,
	.param .u32 _Z13cudaMatrixAddPfS_S_ii_param_3,
	.param .u32 _Z13cudaMatrixAddPfS_S_ii_param_4
)
{
	.reg .pred 	%p<4>;
	.reg .b32 	%r<14>;
	.reg .b32 	%f<4>;
	.reg .b64 	%rd<11>;

	ld.param.u64 	%rd1, [_Z13cudaMatrixAddPfS_S_ii_param_0];
	ld.param.u64 	%rd2, [_Z13cudaMatrixAddPfS_S_ii_param_1];
	ld.param.u64 	%rd3, [_Z13cudaMatrixAddPfS_S_ii_param_2];
	ld.param.u32 	%r4, [_Z13cudaMatrixAddPfS_S_ii_param_3];
	ld.param.u32 	%r5, [_Z13cudaMatrixAddPfS_S_ii_param_4];
	mov.u32 	%r6, %ctaid.x;
	mov.u32 	%r7, %ntid.x;
	mov.u32 	%r8, %tid.x;
	mad.lo.s32 	%r1, %r6, %r7, %r8;
	mov.u32 	%r9, %ctaid.y;
	mov.u32 	%r10, %ntid.y;
	mov.u32 	%r11, %tid.y;
	mad.lo.s32 	%r12, %r9, %r10, %r11;
	setp.ge.s32 	%p1, %r1, %r4;
	setp.ge.s32 	%p2, %r12, %r5;
	or.pred  	%p3, %p1, %p2;
	@%p3 bra 	$L__BB1_2;
	cvta.to.global.u64 	%rd4, %rd1;
	cvta.to.global.u64 	%rd5, %rd2;
	cvta.to.global.u64 	%rd6, %rd3;
	mad.lo.s32 	%r13, %r5, %r1, %r12;
	mul.wide.s32 	%rd7, %r13, 4;
	add.s64 	%rd8, %rd4, %rd7;
	ld.global.f32 	%f1, [%rd8];
	add.s64 	%rd9, %rd5, %rd7;
	ld.global.f32 	%f2, [%rd9];
	add.f32 	%f3, %f1, %f2;
	add.s64 	%rd10, %rd6, %rd7;
	st.global.f32 	[%rd10], %f3;
$L__BB1_2:
	ret;

}
	// .globl	_Z18cudaMatrixConvolvePfS_S_iii
.visible .entry _Z18cudaMatrixConvolvePfS_S_iii(
	.param .u64 .ptr .align 1 _Z18cudaMatrixConvolvePfS_S_iii_param_0,
	.param .u64 .ptr .align 1 _Z18cudaMatrixConvolvePfS_S_iii_param_1,
	.param .u64 .ptr .align 1 _Z18cudaMatrixConvolvePfS_S_iii_param_2,
	.param .u32 _Z18cudaMatrixConvolvePfS_S_iii_param_3,
	.param .u32 _Z18cudaMatrixConvolvePfS_S_iii_param_4,
	.param .u32 _Z18cudaMatrixConvolvePfS_S_iii_param_5
)
{
	.local .align 16 .b8 	__local_depot2[16];
	.reg .b64 	%SP;
	.reg .b64 	%SPL;
	.reg .pred 	%p<12>;
	.reg .b32 	%r<52>;
	.reg .b32 	%f<119>;
	.reg .b64 	%rd<30>;
	.reg .b64 	%fd<2>;

	mov.u64 	%SPL, __local_depot2;
	cvta.local.u64 	%SP, %SPL;
	ld.param.u64 	%rd6, [_Z18cudaMatrixConvolvePfS_S_iii_param_0];
	ld.param.u64 	%rd7, [_Z18cudaMatrixConvolvePfS_S_iii_param_1];
	ld.param.u32 	%r26, [_Z18cudaMatrixConvolvePfS_S_iii_param_4];
	ld.param.u32 	%r27, [_Z18cudaMatrixConvolvePfS_S_iii_param_5];
	cvta.to.global.u64 	%rd1, %rd6;
	cvta.to.global.u64 	%rd2, %rd7;
	mov.u32 	%r1, %ctaid.x;
	mov.u32 	%r2, %ctaid.y;
	mov.u32 	%r3, %ctaid.z;
	setp.lt.s32 	%p1, %r27, 1;
	mov.f32 	%f117, 0f00000000;
	@%p1 bra 	$L__BB2_16;
	mul.lo.s32 	%r4, %r27, %r1;
	and.b32  	%r5, %r27, 15;
	and.b32  	%r6, %r27, 7;
	and.b32  	%r7, %r27, 2147483632;
	and.b32  	%r8, %r27, 3;
	neg.s32 	%r9, %r7;
	mov.f32 	%f117, 0f00000000;
	mov.b32 	%r45, 0;
$L__BB2_2:
	setp.lt.u32 	%p2, %r27, 16;
	add.s32 	%r30, %r45, %r4;
	mul.lo.s32 	%r11, %r30, %r27;
	add.s32 	%r31, %r45, %r2;
	mad.lo.s32 	%r12, %r31, %r26, %r3;
	mov.b32 	%r50, 0;
	@%p2 bra 	$L__BB2_5;
	mov.u32 	%r46, %r11;
	mov.u32 	%r47, %r12;
	mov.u32 	%r48, %r9;
$L__BB2_4:
	.pragma "nounroll";
	mul.wide.s32 	%rd8, %r47, 4;
	add.s64 	%rd9, %rd1, %rd8;
	mul.wide.s32 	%rd10, %r46, 4;
	add.s64 	%rd11, %rd2, %rd10;
	ld.global.f32 	%f20, [%rd11];
	ld.global.f32 	%f21, [%rd9];
	fma.rn.f32 	%f22, %f20, %f21, %f117;
	ld.global.f32 	%f23, [%rd11+4];
	ld.global.f32 	%f24, [%rd9+4];
	fma.rn.f32 	%f25, %f23, %f24, %f22;
	ld.global.f32 	%f26, [%rd11+8];
	ld.global.f32 	%f27, [%rd9+8];
	fma.rn.f32 	%f28, %f26, %f27, %f25;
	ld.global.f32 	%f29, [%rd11+12];
	ld.global.f32 	%f30, [%rd9+12];
	fma.rn.f32 	%f31, %f29, %f30, %f28;
	ld.global.f32 	%f32, [%rd11+16];
	ld.global.f32 	%f33, [%rd9+16];
	fma.rn.f32 	%f34, %f32, %f33, %f31;
	ld.global.f32 	%f35, [%rd11+20];
	ld.global.f32 	%f36, [%rd9+20];
	fma.rn.f32 	%f37, %f35, %f36, %f34;
	ld.global.f32 	%f38, [%rd11+24];
	ld.global.f32 	%f39, [%rd9+24];
	fma.rn.f32 	%f40, %f38, %f39, %f37;
	ld.global.f32 	%f41, [%rd11+28];
	ld.global.f32 	%f42, [%rd9+28];
	fma.rn.f32 	%f43, %f41, %f42, %f40;
	ld.global.f32 	%f44, [%rd11+32];
	ld.global.f32 	%f45, [%rd9+32];
	fma.rn.f32 	%f46, %f44, %f45, %f43;
	ld.global.f32 	%f47, [%rd11+36];
	ld.global.f32 	%f48, [%rd9+36];
	fma.rn.f32 	%f49, %f47, %f48, %f46;
	ld.global.f32 	%f50, [%rd11+40];
	ld.global.f32 	%f51, [%rd9+40];
	fma.rn.f32 	%f52, %f50, %f51, %f49;
	ld.global.f32 	%f53, [%rd11+44];
	ld.global.f32 	%f54, [%rd9+44];
	fma.rn.f32 	%f55, %f53, %f54, %f52;
	ld.global.f32 	%f56, [%rd11+48];
	ld.global.f32 	%f57, [%rd9+48];
	fma.rn.f32 	%f58, %f56, %f57, %f55;
	ld.global.f32 	%f59, [%rd11+52];
	ld.global.f32 	%f60, [%rd9+52];
	fma.rn.f32 	%f61, %f59, %f60, %f58;
	ld.global.f32 	%f62, [%rd11+56];
	ld.global.f32 	%f63, [%rd9+56];
	fma.rn.f32 	%f64, %f62, %f63, %f61;
	ld.global.f32 	%f65, [%rd11+60];
	ld.global.f32 	%f66, [%rd9+60];
	fma.rn.f32 	%f117, %f65, %f66, %f64;
	add.s32 	%r48, %r48, 16;
	add.s32 	%r47, %r47, 16;
	add.s32 	%r46, %r46, 16;
	setp.ne.s32 	%p3, %r48, 0;
	mov.u32 	%r50, %r7;
	@%p3 bra 	$L__BB2_4;
$L__BB2_5:
	setp.eq.s32 	%p4, %r5, 0;
	@%p4 bra 	$L__BB2_15;
	add.s32 	%r32, %r5, -1;
	setp.lt.u32 	%p5, %r32, 7;
	@%p5 bra 	$L__BB2_8;
	add.s32 	%r33, %r50, %r11;
	mul.wide.s32 	%rd12, %r33, 4;
	add.s64 	%rd13, %rd2, %rd12;
	ld.global.f32 	%f68, [%rd13];
	add.s32 	%r34, %r12, %r50;
	mul.wide.s32 	%rd14, %r34, 4;
	add.s64 	%rd15, %rd1, %rd14;
	ld.global.f32 	%f69, [%rd15];
	fma.rn.f32 	%f70, %f68, %f69, %f117;
	ld.global.f32 	%f71, [%rd13+4];
	ld.global.f32 	%f72, [%rd15+4];
	fma.rn.f32 	%f73, %f71, %f72, %f70;
	ld.global.f32 	%f74, [%rd13+8];
	ld.global.f32 	%f75, [%rd15+8];
	fma.rn.f32 	%f76, %f74, %f75, %f73;
	ld.global.f32 	%f77, [%rd13+12];
	ld.global.f32 	%f78, [%rd15+12];
	fma.rn.f32 	%f79, %f77, %f78, %f76;
	ld.global.f32 	%f80, [%rd13+16];
	ld.global.f32 	%f81, [%rd15+16];
	fma.rn.f32 	%f82, %f80, %f81, %f79;
	ld.global.f32 	%f83, [%rd13+20];
	ld.global.f32 	%f84, [%rd15+20];
	fma.rn.f32 	%f85, %f83, %f84, %f82;
	ld.global.f32 	%f86, [%rd13+24];
	ld.global.f32 	%f87, [%rd15+24];
	fma.rn.f32 	%f88, %f86, %f87, %f85;
	ld.global.f32 	%f89, [%rd13+28];
	ld.global.f32 	%f90, [%rd15+28];
	fma.rn.f32 	%f117, %f89, %f90, %f88;
	add.s32 	%r50, %r50, 8;
$L__BB2_8:
	setp.eq.s32 	%p6, %r6, 0;
	@%p6 bra 	$L__BB2_15;
	add.s32 	%r35, %r6, -1;
	setp.lt.u32 	%p7, %r35, 3;
	@%p7 bra 	$L__BB2_11;
	add.s32 	%r36, %r50, %r11;
	mul.wide.s32 	%rd16, %r36, 4;
	add.s64 	%rd17, %rd2, %rd16;
	ld.global.f32 	%f92, [%rd17];
	add.s32 	%r37, %r12, %r50;
	mul.wide.s32 	%rd18, %r37, 4;
	add.s64 	%rd19, %rd1, %rd18;
	ld.global.f32 	%f93, [%rd19];
	fma.rn.f32 	%f94, %f92, %f93, %f117;
	ld.global.f32 	%f95, [%rd17+4];
	ld.global.f32 	%f96, [%rd19+4];
	fma.rn.f32 	%f97, %f95, %f96, %f94;
	ld.global.f32 	%f98, [%rd17+8];
	ld.global.f32 	%f99, [%rd19+8];
	fma.rn.f32 	%f100, %f98, %f99, %f97;
	ld.global.f32 	%f101, [%rd17+12];
	ld.global.f32 	%f102, [%rd19+12];
	fma.rn.f32 	%f117, %f101, %f102, %f100;
	add.s32 	%r50, %r50, 4;
$L__BB2_11:
	setp.eq.s32 	%p8, %r8, 0;
	@%p8 bra 	$L__BB2_15;
	setp.eq.s32 	%p9, %r8, 1;
	add.s32 	%r38, %r50, %r11;
	mul.wide.s32 	%rd20, %r38, 4;
	add.s64 	%rd3, %rd2, %rd20;
	ld.global.f32 	%f103, [%rd3];
	add.s32 	%r39, %r12, %r50;
	mul.wide.s32 	%rd21, %r39, 4;
	add.s64 	%rd4, %rd1, %rd21;
	ld.global.f32 	%f104, [%rd4];
	fma.rn.f32 	%f117, %f103, %f104, %f117;
	@%p9 bra 	$L__BB2_15;
	setp.eq.s32 	%p10, %r8, 2;
	ld.global.f32 	%f105, [%rd3+4];
	ld.global.f32 	%f106, [%rd4+4];
	fma.rn.f32 	%f117, %f105, %f106, %f117;
	@%p10 bra 	$L__BB2_15;
	ld.global.f32 	%f107, [%rd3+8];
	ld.global.f32 	%f108, [%rd4+8];
	fma.rn.f32 	%f117, %f107, %f108, %f117;
$L__BB2_15:
	add.s32 	%r45, %r45, 1;
	setp.ne.s32 	%p11, %r45, %r27;
	@%p11 bra 	$L__BB2_2;
$L__BB2_16:
	ld.param.u32 	%r44, [_Z18cudaMatrixConvolvePfS_S_iii_param_3];
	ld.param.u64 	%rd29, [_Z18cudaMatrixConvolvePfS_S_iii_param_2];
	add.u64 	%rd22, %SP, 0;
	add.u64 	%rd23, %SPL, 0;
	cvta.to.global.u64 	%rd24, %rd29;
	mad.lo.s32 	%r40, %r44, %r1, %r2;
	mad.lo.s32 	%r41, %r40, %r26, %r3;
	mul.wide.s32 	%rd25, %r41, 4;
	add.s64 	%rd26, %rd24, %rd25;
	st.global.f32 	[%rd26], %f117;
	cvt.f64.f32 	%fd1, %f117;
	st.local.u32 	[%rd23], %r41;
	st.local.f64 	[%rd23+8], %fd1;
	mov.u64 	%rd27, $str;
	cvta.global.u64 	%rd28, %rd27;
	{ // callseq 0, 0
	.param .b64 param0;
	st.param.b64 	[param0], %rd28;
	.param .b64 param1;
	st.param.b64 	[param1], %rd22;
	.param .b32 retval0;
	call.uni (retval0), 
	vprintf, 
	(
	param0, 
	param1
	);
	ld.param.b32 	%r42, [retval0];
	} // callseq 0
	ret;

}


// ===== COMPILED SASS (sm_100) =====

	.target	sm_100

	.elftype	@"ET_EXEC"


//--------------------- .note.nv.tkinfo           --------------------------
	.section	.note.nv.tkinfo,"",@"SHT_NOTE"
	.sectionflags	@"SHF_NOTE_NV_TKINFO"
	.tkinfo
        /*0018*/ 	.word	0x00000002
        /*0030*/ 	.string	""
        /*0030*/ 	.string	"ptxas"
        /*0030*/ 	.string	"Cuda compilation tools, release 13.0, V13.0.88"
        /*0030*/ 	.string	"Build cuda_13.0.r13.0/compiler.36424714_0"
        /*0030*/ 	.string	"-arch sm_100 -m 64 "



//--------------------- .note.nv.cuinfo           --------------------------
	.section	.note.nv.cuinfo,"",@"SHT_NOTE"
	.sectionflags	@"SHF_NOTE_NV_CUINFO"
        /*0018*/ 	.short	0x0002
        /*001a*/ 	.short	0x0064
        /*001c*/ 	.short	0x0082
	.zero		2


//--------------------- .nv.info                  --------------------------
	.section	.nv.info,"",@"SHT_CUDA_INFO"
	.align	4


	//----- nvinfo : EIATTR_REGCOUNT
	.align		4
        /*0000*/ 	.byte	0x04, 0x2f
        /*0002*/ 	.short	(.L_2 - .L_1)
	.align		4
.L_1:
        /*0004*/ 	.word	index@(_Z14cudaMatrixMultPfS_S_i)
        /*0008*/ 	.word	0x00000020


	//----- nvinfo : EIATTR_FRAME_SIZE
	.align		4
.L_2:
        /*000c*/ 	.byte	0x04, 0x11
        /*000e*/ 	.short	(.L_4 - .L_3)
	.align		4
.L_3:
        /*0010*/ 	.word	index@(_Z14cudaMatrixMultPfS_S_i)
        /*0014*/ 	.word	0x00000000


	//----- nvinfo : EIATTR_REGCOUNT
	.align		4
.L_4:
        /*0018*/ 	.byte	0x04, 0x2f
        /*001a*/ 	.short	(.L_6 - .L_5)
	.align		4
.L_5:
        /*001c*/ 	.word	index@(_Z13cudaMatrixAddPfS_S_ii)
        /*0020*/ 	.word	0x0000000c


	//----- nvinfo : EIATTR_FRAME_SIZE
	.align		4
.L_6:
        /*0024*/ 	.byte	0x04, 0x11
        /*0026*/ 	.short	(.L_8 - .L_7)
	.align		4
.L_7:
        /*0028*/ 	.word	index@(_Z13cudaMatrixAddPfS_S_ii)
        /*002c*/ 	.word	0x00000000


	//----- nvinfo : EIATTR_REGCOUNT
	.align		4
.L_8:
        /*0030*/ 	.byte	0x04, 0x2f
        /*0032*/ 	.short	(.L_10 - .L_9)
	.align		4
.L_9:
        /*0034*/ 	.word	index@(_Z18cudaMatrixConvolvePfS_S_iii)
        /*0038*/ 	.word	0x0000001f


	//----- nvinfo : EIATTR_FRAME_SIZE
	.align		4
.L_10:
        /*003c*/ 	.byte	0x04, 0x11
        /*003e*/ 	.short	(.L_12 - .L_11)
	.align		4
.L_11:
        /*0040*/ 	.word	index@(_Z18cudaMatrixConvolvePfS_S_iii)
        /*0044*/ 	.word	0x00000010


	//----- nvinfo : EIATTR_MIN_STACK_SIZE
	.align		4
.L_12:
        /*0048*/ 	.byte	0x04, 0x12
        /*004a*/ 	.short	(.L_14 - .L_13)
	.align		4
.L_13:
        /*004c*/ 	.word	index@(_Z18cudaMatrixConvolvePfS_S_iii)
        /*0050*/ 	.word	0x00000010


	//----- nvinfo : EIATTR_MIN_STACK_SIZE
	.align		4
.L_14:
        /*0054*/ 	.byte	0x04, 0x12
        /*0056*/ 	.short	(.L_16 - .L_15)
	.align		4
.L_15:
        /*0058*/ 	.word	index@(_Z13cudaMatrixAddPfS_S_ii)
        /*005c*/ 	.word	0x00000000


	//----- nvinfo : EIATTR_MIN_STACK_SIZE
	.align		4
.L_16:
        /*0060*/ 	.byte	0x04, 0x12
        /*0062*/ 	.short	(.L_18 - .L_17)
	.align		4
.L_17:
        /*0064*/ 	.word	index@(_Z14cudaMatrixMultPfS_S_i)
        /*0068*/ 	.word	0x00000000
.L_18:


//--------------------- .nv.compat                --------------------------
	.section	.nv.compat,"",@"SHT_CUDA_COMPAT_INFO"
	.align	4
        /*0000*/ 	.byte	0x02, 0x09, 0x00, 0x00, 0x02, 0x02, 0x01, 0x00, 0x02, 0x05, 0x05, 0x00, 0x03, 0x07, 0x01, 0x01
        /*0010*/ 	.byte	0x02, 0x03, 0x00, 0x00, 0x02, 0x06, 0x01, 0x00, 0x04, 0x0b, 0x08, 0x00, 0x09, 0x00, 0x00, 0x00
        /*0020*/ 	.byte	0x00, 0x00, 0x00, 0x00


//--------------------- .nv.info._Z18cudaMatrixConvolvePfS_S_iii --------------------------
	.section	.nv.info._Z18cudaMatrixConvolvePfS_S_iii,"",@"SHT_CUDA_INFO"
	.sectionflags	@""
	.align	4


	//----- nvinfo : EIATTR_CUDA_API_VERSION
	.align		4
        /*0000*/ 	.byte	0x04, 0x37
        /*0002*/ 	.short	(.L_20 - .L_19)
.L_19:
        /*0004*/ 	.word	0x00000082


	//----- nvinfo : EIATTR_KPARAM_INFO
	.align		4
.L_20:
        /*0008*/ 	.byte	0x04, 0x17
        /*000a*/ 	.short	(.L_22 - .L_21)
.L_21:
        /*000c*/ 	.word	0x00000000
        /*0010*/ 	.short	0x0005
        /*0012*/ 	.short	0x0020
        /*0014*/ 	.byte	0x00, 0xf0, 0x11, 0x00


	//----- nvinfo : EIATTR_KPARAM_INFO
	.align		4
.L_22:
        /*0018*/ 	.byte	0x04, 0x17
        /*001a*/ 	.short	(.L_24 - .L_23)
.L_23:
        /*001c*/ 	.word	0x00000000
        /*0020*/ 	.short	0x0004
        /*0022*/ 	.short	0x001c
        /*0024*/ 	.byte	0x00, 0xf0, 0x11, 0x00


	//----- nvinfo : EIATTR_KPARAM_INFO
	.align		4
.L_24:
        /*0028*/ 	.byte	0x04, 0x17
        /*002a*/ 	.short	(.L_26 - .L_25)
.L_25:
        /*002c*/ 	.word	0x00000000
        /*0030*/ 	.short	0x0003
        /*0032*/ 	.short	0x0018
        /*0034*/ 	.byte	0x00, 0xf0, 0x11, 0x00


	//----- nvinfo : EIATTR_KPARAM_INFO
	.align		4
.L_26:
        /*0038*/ 	.byte	0x04, 0x17
        /*003a*/ 	.short	(.L_28 - .L_27)
.L_27:
        /*003c*/ 	.word	0x00000000
        /*0040*/ 	.short	0x0002
        /*0042*/ 	.short	0x0010
        /*0044*/ 	.byte	0x00, 0xf5, 0x21, 0x00


	//----- nvinfo : EIATTR_KPARAM_INFO
	.align		4
.L_28:
        /*0048*/ 	.byte	0x04, 0x17
        /*004a*/ 	.short	(.L_30 - .L_29)
.L_29:
        /*004c*/ 	.word	0x00000000
        /*0050*/ 	.short	0x0001
        /*0052*/ 	.short	0x0008
        /*0054*/ 	.byte	0x00, 0xf5, 0x21, 0x00


	//----- nvinfo : EIATTR_KPARAM_INFO
	.align		4
.L_30:
        /*0058*/ 	.byte	0x04, 0x17
        /*005a*/ 	.short	(.L_32 - .L_31)
.L_31:
        /*005c*/ 	.word	0x00000000
        /*0060*/ 	.short	0x0000
        /*0062*/ 	.short	0x0000
        /*0064*/ 	.byte	0x00, 0xf5, 0x21, 0x00


	//----- nvinfo : EIATTR_SPARSE_MMA_MASK
	.align		4
.L_32:
        /*0068*/ 	.byte	0x03, 0x50
        /*006a*/ 	.short	0x0000


	//----- nvinfo : EIATTR_MAXREG_COUNT
	.align		4
        /*006c*/ 	.byte	0x03, 0x1b
        /*006e*/ 	.short	0x00ff


	//----- nvinfo : EIATTR_EXTERNS
	.align		4
        /*0070*/ 	.byte	0x04, 0x0f
        /*0072*/ 	.short	(.L_34 - .L_33)


	//   ....[0]....
	.align		4
.L_33:
        /*0074*/ 	.word	index@(vprintf)


	//----- nvinfo : EIATTR_MERCURY_ISA_VERSION
	.align		4
.L_34:
        /*0078*/ 	.byte	0x03, 0x5f
        /*007a*/ 	.short	0x0101


	//----- nvinfo : EIATTR_VRC_CTA_INIT_COUNT
	.align		4
        /*007c*/ 	.byte	0x02, 0x4a
	.zero		1
	.zero		1


	//----- nvinfo : EIATTR_SYSCALL_OFFSETS
	.align		4
        /*0080*/ 	.byte	0x04, 0x46
        /*0082*/ 	.short	(.L_36 - .L_35)


	//   ....[0]....
.L_35:
        /*0084*/ 	.word	0x00000bd0


	//----- nvinfo : EIATTR_EXIT_INSTR_OFFSETS
	.align		4
.L_36:
        /*0088*/ 	.byte	0x04, 0x1c
        /*008a*/ 	.short	(.L_38 - .L_37)


	//   ....[0]....
.L_37:
        /*008c*/ 	.word	0x00000be0


	//----- nvinfo : EIATTR_CBANK_PARAM_SIZE
	.align		4
.L_38:
        /*0090*/ 	.byte	0x03, 0x19
        /*0092*/ 	.short	0x0024


	//----- nvinfo : EIATTR_PARAM_CBANK
	.align		4
        /*0094*/ 	.byte	0x04, 0x0a
        /*0096*/ 	.short	(.L_40 - .L_39)
	.align		4
.L_39:
        /*0098*/ 	.word	index@(.nv.constant0._Z18cudaMatrixConvolvePfS_S_iii)
        /*009c*/ 	.short	0x0380
        /*009e*/ 	.short	0x0024


	//----- nvinfo : EIATTR_SW_WAR
	.align		4
.L_40:
        /*00a0*/ 	.byte	0x04, 0x36
        /*00a2*/ 	.short	(.L_42 - .L_41)
.L_41:
        /*00a4*/ 	.word	0x00000008
.L_42:


//--------------------- .nv.info._Z13cudaMatrixAddPfS_S_ii --------------------------
	.section	.nv.info._Z13cudaMatrixAddPfS_S_ii,"",@"SHT_CUDA_INFO"
	.sectionflags	@""
	.align	4


	//----- nvinfo : EIATTR_CUDA_API_VERSION
	.align		4
        /*0000*/ 	.byte	0x04, 0x37
        /*0002*/ 	.short	(.L_44 - .L_43)
.L_43:
        /*0004*/ 	.word	0x00000082


	//----- nvinfo : EIATTR_KPARAM_INFO
	.align		4
.L_44:
        /*0008*/ 	.byte	0x04, 0x17
        /*000a*/ 	.short	(.L_46 - .L_45)
.L_45:
        /*000c*/ 	.word	0x00000000
        /*0010*/ 	.short	0x0004
        /*0012*/ 	.short	0x001c
        /*0014*/ 	.byte	0x00, 0xf0, 0x11, 0x00


	//----- nvinfo : EIATTR_KPARAM_INFO
	.align		4
.L_46:
        /*0018*/ 	.byte	0x04, 0x17
        /*001a*/ 	.short	(.L_48 - .L_47)
.L_47:
        /*001c*/ 	.word	0x00000000
        /*0020*/ 	.short	0x0003
        /*0022*/ 	.short	0x0018
        /*0024*/ 	.byte	0x00, 0xf0, 0x11, 0x00


	//----- nvinfo : EIATTR_KPARAM_INFO
	.align		4
.L_48:
        /*0028*/ 	.byte	0x04, 0x17
        /*002a*/ 	.short	(.L_50 - .L_49)
.L_49:
        /*002c*/ 	.word	0x00000000
        /*0030*/ 	.short	0x0002
        /*0032*/ 	.short	0x0010
        /*0034*/ 	.byte	0x00, 0xf5, 0x21, 0x00


	//----- nvinfo : EIATTR_KPARAM_INFO
	.align		4
.L_50:
        /*0038*/ 	.byte	0x04, 0x17
        /*003a*/ 	.short	(.L_52 - .L_51)
.L_51:
        /*003c*/ 	.word	0x00000000
        /*0040*/ 	.short	0x0001
        /*0042*/ 	.short	0x0008
        /*0044*/ 	.byte	0x00, 0xf5, 0x21, 0x00


	//----- nvinfo : EIATTR_KPARAM_INFO
	.align		4
.L_52:
        /*0048*/ 	.byte	0x04, 0x17
        /*004a*/ 	.short	(.L_54 - .L_53)
.L_53:
        /*004c*/ 	.word	0x00000000
        /*0050*/ 	.short	0x0000
        /*0052*/ 	.short	0x0000
        /*0054*/ 	.byte	0x00, 0xf5, 0x21, 0x00


	//----- nvinfo : EIATTR_SPARSE_MMA_MASK
	.align		4
.L_54:
        /*0058*/ 	.byte	0x03, 0x50
        /*005a*/ 	.short	0x0000


	//----- nvinfo : EIATTR_MAXREG_COUNT
	.align		4
        /*005c*/ 	.byte	0x03, 0x1b
        /*005e*/ 	.short	0x00ff


	//----- nvinfo : EIATTR_MERCURY_ISA_VERSION
	.align		4
        /*0060*/ 	.byte	0x03, 0x5f
        /*0062*/ 	.short	0x0101


	//----- nvinfo : EIATTR_VRC_CTA_INIT_COUNT
	.align		4
        /*0064*/ 	.byte	0x02, 0x4a
	.zero		1
	.zero		1


	//----- nvinfo : EIATTR_EXIT_INSTR_OFFSETS
	.align		4
        /*0068*/ 	.byte	0x04, 0x1c
        /*006a*/ 	.short	(.L_56 - .L_55)


	//   ....[0]....
.L_55:
        /*006c*/ 	.word	0x000000c0


	//   ....[1]....
        /*0070*/ 	.word	0x00000190


	//----- nvinfo : EIATTR_CBANK_PARAM_SIZE
	.align		4
.L_56:
        /*0074*/ 	.byte	0x03, 0x19
        /*0076*/ 	.short	0x0020


	//----- nvinfo : EIATTR_PARAM_CBANK
	.align		4
        /*0078*/ 	.byte	0x04, 0x0a
        /*007a*/ 	.short	(.L_58 - .L_57)
	.align		4
.L_57:
        /*007c*/ 	.word	index@(.nv.constant0._Z13cudaMatrixAddPfS_S_ii)
        /*0080*/ 	.short	0x0380
        /*0082*/ 	.short	0x0020


	//----- nvinfo : EIATTR_SW_WAR
	.align		4
.L_58:
        /*0084*/ 	.byte	0x04, 0x36
        /*0086*/ 	.short	(.L_60 - .L_59)
.L_59:
        /*0088*/ 	.word	0x00000008
.L_60:


//--------------------- .nv.info._Z14cudaMatrixMultPfS_S_i --------------------------
	.section	.nv.info._Z14cudaMatrixMultPfS_S_i,"",@"SHT_CUDA_INFO"
	.sectionflags	@""
	.align	4


	//----- nvinfo : EIATTR_CUDA_API_VERSION
	.align		4
        /*0000*/ 	.byte	0x04, 0x37
        /*0002*/ 	.short	(.L_62 - .L_61)
.L_61:
        /*0004*/ 	.word	0x00000082


	//----- nvinfo : EIATTR_KPARAM_INFO
	.align		4
.L_62:
        /*0008*/ 	.byte	0x04, 0x17
        /*000a*/ 	.short	(.L_64 - .L_63)
.L_63:
        /*000c*/ 	.word	0x00000000
        /*0010*/ 	.short	0x0003
        /*0012*/ 	.short	0x0018
        /*0014*/ 	.byte	0x00, 0xf0, 0x11, 0x00


	//----- nvinfo : EIATTR_KPARAM_INFO
	.align		4
.L_64:
        /*0018*/ 	.byte	0x04, 0x17
        /*001a*/ 	.short	(.L_66 - .L_65)
.L_65:
        /*001c*/ 	.word	0x00000000
        /*0020*/ 	.short	0x0002
        /*0022*/ 	.short	0x0010
        /*0024*/ 	.byte	0x00, 0xf5, 0x21, 0x00


	//----- nvinfo : EIATTR_KPARAM_INFO
	.align		4
.L_66:
        /*0028*/ 	.byte	0x04, 0x17
        /*002a*/ 	.short	(.L_68 - .L_67)
.L_67:
        /*002c*/ 	.word	0x00000000
        /*0030*/ 	.short	0x0001
        /*0032*/ 	.short	0x0008
        /*0034*/ 	.byte	0x00, 0xf5, 0x21, 0x00


	//----- nvinfo : EIATTR_KPARAM_INFO
	.align		4
.L_68:
        /*0038*/ 	.byte	0x04, 0x17
        /*003a*/ 	.short	(.L_70 - .L_69)
.L_69:
        /*003c*/ 	.word	0x00000000
        /*0040*/ 	.short	0x0000
        /*0042*/ 	.short	0x0000
        /*0044*/ 	.byte	0x00, 0xf5, 0x21, 0x00


	//----- nvinfo : EIATTR_SPARSE_MMA_MASK
	.align		4
.L_70:
        /*0048*/ 	.byte	0x03, 0x50
        /*004a*/ 	.short	0x0000


	//----- nvinfo : EIATTR_MAXREG_COUNT
	.align		4
        /*004c*/ 	.byte	0x03, 0x1b
        /*004e*/ 	.short	0x00ff


	//----- nvinfo : EIATTR_MERCURY_ISA_VERSION
	.align		4
        /*0050*/ 	.byte	0x03, 0x5f
        /*0052*/ 	.short	0x0101


	//----- nvinfo : EIATTR_VRC_CTA_INIT_COUNT
	.align		4
        /*0054*/ 	.byte	0x02, 0x4a
	.zero		1
	.zero		1


	//----- nvinfo : EIATTR_EXIT_INSTR_OFFSETS
	.align		4
        /*0058*/ 	.byte	0x04, 0x1c
        /*005a*/ 	.short	(.L_72 - .L_71)


	//   ....[0]....
.L_71:
        /*005c*/ 	.word	0x000000c0


	//   ....[1]....
        /*0060*/ 	.word	0x00000ae0


	//----- nvinfo : EIATTR_CBANK_PARAM_SIZE
	.align		4
.L_72:
        /*0064*/ 	.byte	0x03, 0x19
        /*0066*/ 	.short	0x001c


	//----- nvinfo : EIATTR_PARAM_CBANK
	.align		4
        /*0068*/ 	.byte	0x04, 0x0a
        /*006a*/ 	.short	(.L_74 - .L_73)
	.align		4
.L_73:
        /*006c*/ 	.word	index@(.nv.constant0._Z14cudaMatrixMultPfS_S_i)
        /*0070*/ 	.short	0x0380
        /*0072*/ 	.short	0x001c


	//----- nvinfo : EIATTR_SW_WAR
	.align		4
.L_74:
        /*0074*/ 	.byte	0x04, 0x36
        /*0076*/ 	.short	(.L_76 - .L_75)
.L_75:
        /*0078*/ 	.word	0x00000008
.L_76:


//--------------------- .nv.callgraph             --------------------------
	.section	.nv.callgraph,"",@"SHT_CUDA_CALLGRAPH"
	.align	4
	.sectionentsize	8
	.align		4
        /*0000*/ 	.word	0x00000000
	.align		4
        /*0004*/ 	.word	0xffffffff
	.align		4
        /*0008*/ 	.word	index@(_Z18cudaMatrixConvolvePfS_S_iii)
	.align		4
        /*000c*/ 	.word	index@(vprintf)
	.align		4
        /*0010*/ 	.word	0x00000000
	.align		4
        /*0014*/ 	.word	0xfffffffe
	.align		4
        /*0018*/ 	.word	0x00000000
	.align		4
        /*001c*/ 	.word	0xfffffffd
	.align		4
        /*0020*/ 	.word	0x00000000
	.align		4
        /*0024*/ 	.word	0xfffffffc


//--------------------- .nv.constant4             --------------------------
	.section	.nv.constant4,"a",@progbits
	.align	8
	.align		8
.nv.constant4:
        /*0000*/ 	.dword	vprintf
	.align		8
        /*0008*/ 	.dword	$str


//--------------------- .text._Z18cudaMatrixConvolvePfS_S_iii --------------------------
	.section	.text._Z18cudaMatrixConvolvePfS_S_iii,"ax",@progbits
	.align	128
        .global         _Z18cudaMatrixConvolvePfS_S_iii
        .type           _Z18cudaMatrixConvolvePfS_S_iii,@function
        .size           _Z18cudaMatrixConvolvePfS_S_iii,(.L_x_15 - _Z18cudaMatrixConvolvePfS_S_iii)
        .other          _Z18cudaMatrixConvolvePfS_S_iii,@"STO_CUDA_ENTRY STV_DEFAULT"
_Z18cudaMatrixConvolvePfS_S_iii:
.text._Z18cudaMatrixConvolvePfS_S_iii:
[----:B------:R-:W0:Y:S08]  /*0000*/  LDC R1, c[0x0][0x37c] ;  /* 0x0000df00ff017b82 */ /* 0x000e300000000800 */
[----:B------:R-:W1:Y:S01]  /*0010*/  LDC R12, c[0x0][0x3a0] ;  /* 0x0000e800ff0c7b82 */ /* 0x000e620000000800 */
[----:B------:R-:W2:Y:S01]  /*0020*/  LDCU UR4, c[0x0][0x2f8] ;  /* 0x00005f00ff0477ac */ /* 0x000ea20008000800 */
[----:B------:R-:W3:Y:S01]  /*0030*/  S2R R9, SR_CTAID.Y ;  /* 0x0000000000097919 */ /* 0x000ee20000002600 */
[----:B0-----:R-:W-:Y:S01]  /*0040*/  IADD3 R1, PT, PT, R1, -0x10, RZ ;  /* 0xfffffff001017810 */ /* 0x001fe20007ffe0ff */
[----:B------:R-:W-:Y:S01]  /*0050*/  HFMA2 R0, -RZ, RZ, 0, 0 ;  /* 0x00000000ff007431 */ /* 0x000fe200000001ff */
[----:B------:R-:W0:Y:S01]  /*0060*/  LDCU UR5, c[0x0][0x2fc] ;  /* 0x00005f80ff0577ac */ /* 0x000e220008000800 */
[----:B------:R-:W4:Y:S02]  /*0070*/  S2R R8, SR_CTAID.Z ;  /* 0x0000000000087919 */ /* 0x000f240000002700 */
[----:B------:R-:W3:Y:S01]  /*0080*/  S2UR UR8, SR_CTAID.X ;  /* 0x00000000000879c3 */ /* 0x000ee20000002500 */
[----:B------:R-:W3:Y:S01]  /*0090*/  LDCU.64 UR6, c[0x0][0x358] ;  /* 0x00006b00ff0677ac */ /* 0x000ee20008000a00 */
[----:B--2---:R-:W-:-:S04]  /*00a0*/  IADD3 R6, P1, PT, R1, UR4, RZ ;  /* 0x0000000401067c10 */ /* 0x004fc8000ff3e0ff */
[----:B0-----:R-:W-:Y:S02]  /*00b0*/  IADD3.X R7, PT, PT, RZ, UR5, RZ, P1, !PT ;  /* 0x00000005ff077c10 */ /* 0x001fe40008ffe4ff */
[----:B-1----:R-:W-:-:S13]  /*00c0*/  ISETP.GE.AND P0, PT, R12, 0x1, PT ;  /* 0x000000010c00780c */ /* 0x002fda0003f06270 */
[----:B---34-:R-:W-:Y:S05]  /*00d0*/  @!P0 BRA `(.L_x_0) ;  /* 0x0000000800808947 */ /* 0x018fea0003800000 */
[C---:B------:R-:W-:Y:S01]  /*00e0*/  LOP3.LUT R11, R12.reuse, 0x7ffffff0, RZ, 0xc0, !PT ;  /* 0x7ffffff00c0b7812 */ /* 0x040fe200078ec0ff */
[----:B------:R-:W-:Y:S01]  /*00f0*/  UMOV UR4, URZ ;  /* 0x000000ff00047c82 */ /* 0x000fe20008000000 */
[C---:B------:R-:W-:Y:S02]  /*0100*/  LOP3.LUT R16, R12.reuse, 0xf, RZ, 0xc0, !PT ;  /* 0x0000000f0c107812 */ /* 0x040fe400078ec0ff */
[C---:B------:R-:W-:Y:S02]  /*0110*/  LOP3.LUT R18, R12.reuse, 0x7, RZ, 0xc0, !PT ;  /* 0x000000070c127812 */ /* 0x040fe400078ec0ff */
[----:B------:R-:W-:Y:S02]  /*0120*/  LOP3.LUT R12, R12, 0x3, RZ, 0xc0, !PT ;  /* 0x000000030c0c7812 */ /* 0x000fe400078ec0ff */
[----:B------:R-:W-:Y:S02]  /*0130*/  MOV R0, RZ ;  /* 0x000000ff00007202 */ /* 0x000fe40000000f00 */
[----:B------:R-:W-:-:S07]  /*0140*/  IADD3 R13, PT, PT, -R11, RZ, RZ ;  /* 0x000000ff0b0d7210 */ /* 0x000fce0007ffe1ff */
.L_x_6:
[----:B------:R-:W0:Y:S01]  /*0150*/  LDCU UR10, c[0x0][0x3a0] ;  /* 0x00007400ff0a77ac */ /* 0x000e220008000800 */
[----:B------:R-:W-:Y:S02]  /*0160*/  IADD3 R3, PT, PT, R9, UR4, RZ ;  /* 0x0000000409037c10 */ /* 0x000fe4000fffe0ff */
[----:B------:R-:W-:Y:S01]  /*0170*/  MOV R15, RZ ;  /* 0x000000ff000f7202 */ /* 0x000fe20000000f00 */
[----:B------:R-:W1:Y:S01]  /*0180*/  LDCU UR9, c[0x0][0x39c] ;  /* 0x00007380ff0977ac */ /* 0x000e620008000800 */
[----:B0-----:R-:W-:Y:S02]  /*0190*/  UISETP.GE.U32.AND UP0, UPT, UR10, 0x10, UPT ;  /* 0x000000100a00788c */ /* 0x001fe4000bf06070 */
[----:B------:R-:W-:Y:S02]  /*01a0*/  UIMAD UR5, UR8, UR10, UR4 ;  /* 0x0000000a080572a4 */ /* 0x000fe4000f8e0204 */
[----:B------:R-:W-:Y:S01]  /*01b0*/  UIADD3 UR4, UPT, UPT, UR4, 0x1, URZ ;  /* 0x0000000104047890 */ /* 0x000fe2000fffe0ff */
[----:B-1----:R-:W-:Y:S01]  /*01c0*/  IMAD R10, R3, UR9, R8 ;  /* 0x00000009030a7c24 */ /* 0x002fe2000f8e0208 */
[----:B------:R-:W-:-:S02]  /*01d0*/  UIMAD UR5, UR5, UR10, URZ ;  /* 0x0000000a050572a4 */ /* 0x000fc4000f8e02ff */
[----:B------:R-:W-:Y:S01]  /*01e0*/  UISETP.NE.AND UP1, UPT, UR4, UR10, UPT ;  /* 0x0000000a0400728c */ /* 0x000fe2000bf25270 */
[----:B------:R-:W-:Y:S10]  /*01f0*/  BRA.U !UP0, `(.L_x_1) ;  /* 0x0000000108f47547 */ /* 0x000ff4000b800000 */
[----:B------:R-:W-:Y:S02]  /*0200*/  MOV R15, UR5 ;  /* 0x00000005000f7c02 */ /* 0x000fe40008000f00 */
[----:B------:R-:W-:Y:S02]  /*0210*/  MOV R17, R10 ;  /* 0x0000000a00117202 */ /* 0x000fe40000000f00 */
[----:B------:R-:W-:-:S07]  /*0220*/  MOV R14, R13 ;  /* 0x0000000d000e7202 */ /* 0x000fce0000000f00 */
.L_x_2:
[----:B------:R-:W0:Y:S08]  /*0230*/  LDC.64 R4, c[0x0][0x380] ;  /* 0x0000e000ff047b82 */ /* 0x000e300000000a00 */
[----:B------:R-:W1:Y:S01]  /*0240*/  LDC.64 R2, c[0x0][0x388] ;  /* 0x0000e200ff027b82 */ /* 0x000e620000000a00 */
[----:B0-----:R-:W-:-:S05]  /*0250*/  IMAD.WIDE R4, R17, 0x4, R4 ;  /* 0x0000000411047825 */ /* 0x001fca00078e0204 */
[----:B------:R-:W2:Y:S01]  /*0260*/  LDG.E R22, desc[UR6][R4.64] ;  /* 0x0000000604167981 */ /* 0x000ea2000c1e1900 */
[----:B-1----:R-:W-:-:S03]  /*0270*/  IMAD.WIDE R2, R15, 0x4, R2 ;  /* 0x000000040f027825 */ /* 0x002fc600078e0202 */
[----:B------:R-:W3:Y:S04]  /*0280*/  LDG.E R24, desc[UR6][R4.64+0x4] ;  /* 0x0000040604187981 */ /* 0x000ee8000c1e1900 */
[----:B------:R-:W2:Y:S04]  /*0290*/  LDG.E R19, desc[UR6][R2.64] ;  /* 0x0000000602137981 */ /* 0x000ea8000c1e1900 */
[----:B------:R-:W3:Y:S04]  /*02a0*/  LDG.E R23, desc[UR6][R2.64+0x4] ;  /* 0x0000040602177981 */ /* 0x000ee8000c1e1900 */
[----:B------:R-:W4:Y:S04]  /*02b0*/  LDG.E R20, desc[UR6][R4.64+0x8] ;  /* 0x0000080604147981 */ /* 0x000f28000c1e1900 */
[----:B------:R-:W4:Y:S04]  /*02c0*/  LDG.E R21, desc[UR6][R2.64+0x8] ;  /* 0x0000080602157981 */ /* 0x000f28000c1e1900 */
[----:B------:R-:W5:Y:S04]  /*02d0*/  LDG.E R25, desc[UR6][R2.64+0x14] ;  /* 0x0000140602197981 */ /* 0x000f68000c1e1900 */
[----:B------:R-:W5:Y:S01]  /*02e0*/  LDG.E R27, desc[UR6][R2.64+0x3c] ;  /* 0x00003c06021b7981 */ /* 0x000f62000c1e1900 */
[----:B--2---:R-:W-:-:S03]  /*02f0*/  FFMA R22, R19, R22, R0 ;  /* 0x0000001613167223 */ /* 0x004fc60000000000 */
[----:B------:R-:W2:Y:S04]  /*0300*/  LDG.E R0, desc[UR6][R4.64+0xc] ;  /* 0x00000c0604007981 */ /* 0x000ea8000c1e1900 */
[----:B------:R-:W2:Y:S01]  /*0310*/  LDG.E R19, desc[UR6][R2.64+0xc] ;  /* 0x00000c0602137981 */ /* 0x000ea2000c1e1900 */
[----:B---3--:R-:W-:-:S03]  /*0320*/  FFMA R24, R23, R24, R22 ;  /* 0x0000001817187223 */ /* 0x008fc60000000016 */
[----:B------:R-:W3:Y:S04]  /*0330*/  LDG.E R23, desc[UR6][R4.64+0x10] ;  /* 0x0000100604177981 */ /* 0x000ee8000c1e1900 */
[----:B------:R-:W3:Y:S01]  /*0340*/  LDG.E R22, desc[UR6][R2.64+0x10] ;  /* 0x0000100602167981 */ /* 0x000ee2000c1e1900 */
[----:B----4-:R-:W-:-:S03]  /*0350*/  FFMA R26, R21, R20, R24 ;  /* 0x00000014151a7223 */ /* 0x010fc60000000018 */
[----:B------:R-:W5:Y:S04]  /*0360*/  LDG.E R24, desc[UR6][R4.64+0x14] ;  /* 0x0000140604187981 */ /* 0x000f68000c1e1900 */
[----:B------:R-:W4:Y:S04]  /*0370*/  LDG.E R20, desc[UR6][R4.64+0x18] ;  /* 0x0000180604147981 */ /* 0x000f28000c1e1900 */
[----:B------:R-:W4:Y:S01]  /*0380*/  LDG.E R21, desc[UR6][R2.64+0x18] ;  /* 0x0000180602157981 */ /* 0x000f22000c1e1900 */
[----:B--2---:R-:W-:-:S03]  /*0390*/  FFMA R19, R19, R0, R26 ;  /* 0x0000000013137223 */ /* 0x004fc6000000001a */
[----:B------:R-:W2:Y:S01]  /*03a0*/  LDG.E R0, desc[UR6][R4.64+0x1c] ;  /* 0x00001c0604007981 */ /* 0x000ea2000c1e1900 */
[----:B---3--:R-:W-:-:S03]  /*03b0*/  FFMA R22, R22, R23, R19 ;  /* 0x0000001716167223 */ /* 0x008fc60000000013 */
[----:B------:R-:W2:Y:S01]  /*03c0*/  LDG.E R19, desc[UR6][R2.64+0x1c] ;  /* 0x00001c0602137981 */ /* 0x000ea2000c1e1900 */
[----:B-----5:R-:W-:-:S03]  /*03d0*/  FFMA R24, R25, R24, R22 ;  /* 0x0000001819187223 */ /* 0x020fc60000000016 */
[----:B------:R-:W3:Y:S04]  /*03e0*/  LDG.E R23, desc[UR6][R4.64+0x20] ;  /* 0x0000200604177981 */ /* 0x000ee8000c1e1900 */
[----:B------:R-:W3:Y:S01]  /*03f0*/  LDG.E R22, desc[UR6][R2.64+0x20] ;  /* 0x0000200602167981 */ /* 0x000ee2000c1e1900 */
[----:B----4-:R-:W-:-:S03]  /*0400*/  FFMA R26, R21, R20, R24 ;  /* 0x00000014151a7223 */ /* 0x010fc60000000018 */
        /* <DEDUP_REMOVED lines=8> */
[----:B------:R-:W2:Y:S04]  /*0490*/  LDG.E R19, desc[UR6][R2.64+0x2c] ;  /* 0x00002c0602137981 */ /* 0x000ea8000c1e1900 */
[----:B------:R-:W3:Y:S01]  /*04a0*/  LDG.E R23, desc[UR6][R2.64+0x30] ;  /* 0x0000300602177981 */ /* 0x000ee2000c1e1900 */
[----:B----4-:R-:W-:-:S03]  /*04b0*/  FFMA R24, R25, R24, R22 ;  /* 0x0000001819187223 */ /* 0x010fc60000000016 */
[----:B------:R-:W3:Y:S04]  /*04c0*/  LDG.E R22, desc[UR6][R4.64+0x30] ;  /* 0x0000300604167981 */ /* 0x000ee8000c1e1900 */
[----:B------:R-:W4:Y:S01]  /*04d0*/  LDG.E R25, desc[UR6][R2.64+0x34] ;  /* 0x0000340602197981 */ /* 0x000f22000c1e1900 */
[----:B-----5:R-:W-:-:S03]  /*04e0*/  FFMA R28, R21, R20, R24 ;  /* 0x00000014151c7223 */ /* 0x020fc60000000018 */
[----:B------:R-:W5:Y:S04]  /*04f0*/  LDG.E R21, desc[UR6][R4.64+0x38] ;  /* 0x0000380604157981 */ /* 0x000f68000c1e1900 */
[----:B------:R-:W5:Y:S04]  /*0500*/  LDG.E R20, desc[UR6][R2.64+0x38] ;  /* 0x0000380602147981 */ /* 0x000f68000c1e1900 */
[----:B------:R-:W5:Y:S01]  /*0510*/  LDG.E R24, desc[UR6][R4.64+0x3c] ;  /* 0x00003c0604187981 */ /* 0x000f62000c1e1900 */
[----:B------:R-:W-:-:S04]  /*0520*/  IADD3 R14, PT, PT, R14, 0x10, RZ ;  /* 0x000000100e0e7810 */ /* 0x000fc80007ffe0ff */
[----:B------:R-:W-:Y:S02]  /*0530*/  ISETP.NE.AND P0, PT, R14, RZ, PT ;  /* 0x000000ff0e00720c */ /* 0x000fe40003f05270 */
[----:B------:R-:W-:Y:S02]  /*0540*/  IADD3 R17, PT, PT, R17, 0x10, RZ ;  /* 0x0000001011117810 */ /* 0x000fe40007ffe0ff */
[----:B------:R-:W-:Y:S01]  /*0550*/  IADD3 R15, PT, PT, R15, 0x10, RZ ;  /* 0x000000100f0f7810 */ /* 0x000fe20007ffe0ff */
[----:B--2---:R-:W-:-:S04]  /*0560*/  FFMA R0, R19, R0, R28 ;  /* 0x0000000013007223 */ /* 0x004fc8000000001c */
[----:B---3--:R-:W-:-:S04]  /*0570*/  FFMA R0, R23, R22, R0 ;  /* 0x0000001617007223 */ /* 0x008fc80000000000 */
[----:B----4-:R-:W-:-:S04]  /*0580*/  FFMA R25, R25, R26, R0 ;  /* 0x0000001a19197223 */ /* 0x010fc80000000000 */
[----:B-----5:R-:W-:-:S04]  /*0590*/  FFMA R21, R20, R21, R25 ;  /* 0x0000001514157223 */ /* 0x020fc80000000019 */
[----:B------:R-:W-:Y:S01]  /*05a0*/  FFMA R0, R27, R24, R21 ;  /* 0x000000181b007223 */ /* 0x000fe20000000015 */
[----:B------:R-:W-:Y:S06]  /*05b0*/  @P0 BRA `(.L_x_2) ;  /* 0xfffffffc001c0947 */ /* 0x000fec000383ffff */
[----:B------:R-:W-:-:S07]  /*05c0*/  MOV R15, R11 ;  /* 0x0000000b000f7202 */ /* 0x000fce0000000f00 */
.L_x_1:
[----:B------:R-:W-:-:S13]  /*05d0*/  ISETP.NE.AND P0, PT, R16, RZ, PT ;  /* 0x000000ff1000720c */ /* 0x000fda0003f05270 */
[----:B------:R-:W-:Y:S05]  /*05e0*/  @!P0 BRA `(.L_x_3) ;  /* 0x0000000400388947 */ /* 0x000fea0003800000 */
[----:B------:R-:W-:Y:S02]  /*05f0*/  IADD3 R2, PT, PT, R16, -0x1, RZ ;  /* 0xffffffff10027810 */ /* 0x000fe40007ffe0ff */
[----:B------:R-:W-:Y:S02]  /*0600*/  ISETP.NE.AND P1, PT, R18, RZ, PT ;  /* 0x000000ff1200720c */ /* 0x000fe40003f25270 */
[----:B------:R-:W-:-:S13]  /*0610*/  ISETP.GE.U32.AND P0, PT, R2, 0x7, PT ;  /* 0x000000070200780c */ /* 0x000fda0003f06070 */
[----:B------:R-:W-:Y:S05]  /*0620*/  @!P0 BRA `(.L_x_4) ;  /* 0x00000000007c8947 */ /* 0x000fea0003800000 */
[----:B------:R-:W0:Y:S01]  /*0630*/  LDC.64 R2, c[0x0][0x388] ;  /* 0x0000e200ff027b82 */ /* 0x000e220000000a00 */
[----:B------:R-:W-:Y:S02]  /*0640*/  IADD3 R17, PT, PT, R15, UR5, RZ ;  /* 0x000000050f117c10 */ /* 0x000fe4000fffe0ff */
[----:B------:R-:W-:-:S05]  /*0650*/  IADD3 R19, PT, PT, R10, R15, RZ ;  /* 0x0000000f0a137210 */ /* 0x000fca0007ffe0ff */
        /* <DEDUP_REMOVED lines=10> */
[----:B------:R-:W5:Y:S04]  /*0700*/  LDG.E R20, desc[UR6][R4.64+0xc] ;  /* 0x00000c0604147981 */ /* 0x000f68000c1e1900 */
[----:B------:R-:W5:Y:S04]  /*0710*/  LDG.E R27, desc[UR6][R4.64+0x18] ;  /* 0x00001806041b7981 */ /* 0x000f68000c1e1900 */
[----:B------:R-:W5:Y:S04]  /*0720*/  LDG.E R25, desc[UR6][R2.64+0x1c] ;  /* 0x00001c0602197981 */ /* 0x000f68000c1e1900 */
[----:B------:R-:W5:Y:S01]  /*0730*/  LDG.E R28, desc[UR6][R4.64+0x1c] ;  /* 0x00001c06041c7981 */ /* 0x000f62000c1e1900 */
[----:B--2---:R-:W-:-:S03]  /*0740*/  FFMA R22, R21, R22, R0 ;  /* 0x0000001615167223 */ /* 0x004fc60000000000 */
[----:B------:R-:W2:Y:S04]  /*0750*/  LDG.E R0, desc[UR6][R2.64+0x10] ;  /* 0x0000100602007981 */ /* 0x000ea8000c1e1900 */
[----:B------:R-:W2:Y:S01]  /*0760*/  LDG.E R21, desc[UR6][R4.64+0x10] ;  /* 0x0000100604157981 */ /* 0x000ea2000c1e1900 */
[----:B---3--:R-:W-:-:S03]  /*0770*/  FFMA R26, R23, R24, R22 ;  /* 0x00000018171a7223 */ /* 0x008fc60000000016 */
[----:B------:R-:W3:Y:S04]  /*0780*/  LDG.E R23, desc[UR6][R2.64+0x14] ;  /* 0x0000140602177981 */ /* 0x000ee8000c1e1900 */
[----:B------:R-:W3:Y:S04]  /*0790*/  LDG.E R24, desc[UR6][R4.64+0x14] ;  /* 0x0000140604187981 */ /* 0x000ee8000c1e1900 */
[----:B------:R-:W3:Y:S01]  /*07a0*/  LDG.E R22, desc[UR6][R2.64+0x18] ;  /* 0x0000180602167981 */ /* 0x000ee2000c1e1900 */
[----:B----4-:R-:W-:-:S04]  /*07b0*/  FFMA R14, R19, R14, R26 ;  /* 0x0000000e130e7223 */ /* 0x010fc8000000001a */
[----:B-----5:R-:W-:Y:S01]  /*07c0*/  FFMA R17, R17, R20, R14 ;  /* 0x0000001411117223 */ /* 0x020fe2000000000e */
[----:B------:R-:W-:-:S03]  /*07d0*/  IADD3 R15, PT, PT, R15, 0x8, RZ ;  /* 0x000000080f0f7810 */ /* 0x000fc60007ffe0ff */
[----:B--2---:R-:W-:-:S04]  /*07e0*/  FFMA R0, R0, R21, R17 ;  /* 0x0000001500007223 */ /* 0x004fc80000000011 */
[----:B---3--:R-:W-:-:S04]  /*07f0*/  FFMA R23, R23, R24, R0 ;  /* 0x0000001817177223 */ /* 0x008fc80000000000 */
[----:B------:R-:W-:-:S04]  /*0800*/  FFMA R22, R22, R27, R23 ;  /* 0x0000001b16167223 */ /* 0x000fc80000000017 */
[----:B------:R-:W-:-:S07]  /*0810*/  FFMA R0, R25, R28, R22 ;  /* 0x0000001c19007223 */ /* 0x000fce0000000016 */
.L_x_4:
        /* <DEDUP_REMOVED lines=14> */
[----:B------:R-:W4:Y:S04]  /*0900*/  LDG.E R19, desc[UR6][R4.64+0x4] ;  /* 0x0000040604137981 */ /* 0x000f28000c1e1900 */
[----:B------:R-:W4:Y:S04]  /*0910*/  LDG.E R20, desc[UR6][R2.64+0x4] ;  /* 0x0000040602147981 */ /* 0x000f28000c1e1900 */
[----:B------:R-:W3:Y:S04]  /*0920*/  LDG.E R22, desc[UR6][R2.64+0x8] ;  /* 0x0000080602167981 */ /* 0x000ee8000c1e1900 */
[----:B------:R-:W5:Y:S04]  /*0930*/  LDG.E R23, desc[UR6][R4.64+0xc] ;  /* 0x00000c0604177981 */ /* 0x000f68000c1e1900 */
[----:B------:R-:W5:Y:S01]  /*0940*/  LDG.E R24, desc[UR6][R2.64+0xc] ;  /* 0x00000c0602187981 */ /* 0x000f62000c1e1900 */
[----:B------:R-:W-:Y:S01]  /*0950*/  IADD3 R15, PT, PT, R15, 0x4, RZ ;  /* 0x000000040f0f7810 */ /* 0x000fe20007ffe0ff */
[----:B--2---:R-:W-:-:S04]  /*0960*/  FFMA R14, R17, R14, R0 ;  /* 0x0000000e110e7223 */ /* 0x004fc80000000000 */
[----:B----4-:R-:W-:-:S04]  /*0970*/  FFMA R14, R19, R20, R14 ;  /* 0x00000014130e7223 */ /* 0x010fc8000000000e */
[----:B---3--:R-:W-:-:S04]  /*0980*/  FFMA R14, R21, R22, R14 ;  /* 0x00000016150e7223 */ /* 0x008fc8000000000e */
[----:B-----5:R-:W-:-:S07]  /*0990*/  FFMA R0, R23, R24, R14 ;  /* 0x0000001817007223 */ /* 0x020fce000000000e */
.L_x_5:
[----:B------:R-:W-:Y:S05]  /*09a0*/  @!P1 BRA `(.L_x_3) ;  /* 0x0000000000489947 */ /* 0x000fea0003800000 */
[----:B------:R-:W0:Y:S01]  /*09b0*/  LDC.64 R4, c[0x0][0x388] ;  /* 0x0000e200ff047b82 */ /* 0x000e220000000a00 */
[----:B------:R-:W-:Y:S02]  /*09c0*/  IADD3 R17, PT, PT, R15, UR5, RZ ;  /* 0x000000050f117c10 */ /* 0x000fe4000fffe0ff */
[----:B------:R-:W-:-:S05]  /*09d0*/  IADD3 R15, PT, PT, R10, R15, RZ ;  /* 0x0000000f0a0f7210 */ /* 0x000fca0007ffe0ff */
[----:B------:R-:W1:Y:S01]  /*09e0*/  LDC.64 R2, c[0x0][0x380] ;  /* 0x0000e000ff027b82 */ /* 0x000e620000000a00 */
[----:B0-----:R-:W-:-:S04]  /*09f0*/  IMAD.WIDE R4, R17, 0x4, R4 ;  /* 0x0000000411047825 */ /* 0x001fc800078e0204 */
[----:B-1----:R-:W-:Y:S02]  /*0a00*/  IMAD.WIDE R2, R15, 0x4, R2 ;  /* 0x000000040f027825 */ /* 0x002fe400078e0202 */
[----:B------:R-:W2:Y:S04]  /*0a10*/  LDG.E R15, desc[UR6][R4.64] ;  /* 0x00000006040f7981 */ /* 0x000ea8000c1e1900 */
[----:B------:R-:W2:Y:S01]  /*0a20*/  LDG.E R10, desc[UR6][R2.64] ;  /* 0x00000006020a7981 */ /* 0x000ea2000c1e1900 */
[----:B------:R-:W-:Y:S01]  /*0a30*/  ISETP.NE.AND P0, PT, R12, 0x1, PT ;  /* 0x000000010c00780c */ /* 0x000fe20003f05270 */
[----:B--2---:R-:W-:-:S12]  /*0a40*/  FFMA R0, R15, R10, R0 ;  /* 0x0000000a0f007223 */ /* 0x004fd80000000000 */
[----:B------:R-:W-:Y:S05]  /*0a50*/  @!P0 BRA `(.L_x_3) ;  /* 0x00000000001c8947 */ /* 0x000fea0003800000 */
[----:B------:R-:W-:Y:S01]  /*0a60*/  ISETP.NE.AND P0, PT, R12, 0x2, PT ;  /* 0x000000020c00780c */ /* 0x000fe20003f05270 */
[----:B------:R-:W2:Y:S04]  /*0a70*/  LDG.E R15, desc[UR6][R4.64+0x4] ;  /* 0x00000406040f7981 */ /* 0x000ea8000c1e1900 */
[----:B------:R-:W2:Y:S08]  /*0a80*/  LDG.E R10, desc[UR6][R2.64+0x4] ;  /* 0x00000406020a7981 */ /* 0x000eb0000c1e1900 */
[----:B------:R-:W3:Y:S04]  /*0a90*/  @P0 LDG.E R17, desc[UR6][R4.64+0x8] ;  /* 0x0000080604110981 */ /* 0x000ee8000c1e1900 */
[----:B------:R-:W3:Y:S01]  /*0aa0*/  @P0 LDG.E R14, desc[UR6][R2.64+0x8] ;  /* 0x00000806020e0981 */ /* 0x000ee2000c1e1900 */
[----:B--2---:R-:W-:-:S04]  /*0ab0*/  FFMA R0, R15, R10, R0 ;  /* 0x0000000a0f007223 */ /* 0x004fc80000000000 */
[----:B---3--:R-:W-:-:S07]  /*0ac0*/  @P0 FFMA R0, R17, R14, R0 ;  /* 0x0000000e11000223 */ /* 0x008fce0000000000 */
.L_x_3:
[----:B------:R-:W-:Y:S05]  /*0ad0*/  BRA.U UP1, `(.L_x_6) ;  /* 0xfffffff5019c7547 */ /* 0x000fea000b83ffff */
.L_x_0:
[----:B------:R-:W0:Y:S01]  /*0ae0*/  LDC.64 R2, c[0x0][0x398] ;  /* 0x0000e600ff027b82 */ /* 0x000e220000000a00 */
[----:B------:R-:W1:Y:S01]  /*0af0*/  F2F.F64.F32 R10, R0 ;  /* 0x00000000000a7310 */ /* 0x000e620000201800 */
[----:B------:R-:W2:Y:S06]  /*0b00*/  LDCU.64 UR4, c[0x4][0x8] ;  /* 0x01000100ff0477ac */ /* 0x000eac0008000a00 */
[----:B------:R-:W3:Y:S01]  /*0b10*/  LDC.64 R4, c[0x0][0x390] ;  /* 0x0000e400ff047b82 */ /* 0x000ee20000000a00 */
[----:B-1----:R1:W-:Y:S01]  /*0b20*/  STL.64 [R1+0x8], R10 ;  /* 0x0000080a01007387 */ /* 0x0023e20000100a00 */
[----:B0-----:R-:W-:-:S04]  /*0b30*/  IMAD R2, R2, UR8, R9 ;  /* 0x0000000802027c24 */ /* 0x001fc8000f8e0209 */
[----:B------:R-:W-:Y:S01]  /*0b40*/  IMAD R2, R2, R3, R8 ;  /* 0x0000000302027224 */ /* 0x000fe200078e0208 */
[----:B------:R-:W-:-:S03]  /*0b50*/  MOV R3, 0x0 ;  /* 0x0000000000037802 */ /* 0x000fc60000000f00 */
[----:B---3--:R-:W-:Y:S01]  /*0b60*/  IMAD.WIDE R8, R2, 0x4, R4 ;  /* 0x0000000402087825 */ /* 0x008fe200078e0204 */
[----:B------:R1:W-:Y:S01]  /*0b70*/  STL [R1], R2 ;  /* 0x0000000201007387 */ /* 0x0003e20000100800 */
[----:B------:R1:W0:Y:S01]  /*0b80*/  LDC.64 R12, c[0x4][R3] ;  /* 0x01000000030c7b82 */ /* 0x0002220000000a00 */
[----:B--2---:R-:W-:Y:S02]  /*0b90*/  MOV R4, UR4 ;  /* 0x0000000400047c02 */ /* 0x004fe40008000f00 */
[----:B------:R1:W-:Y:S01]  /*0ba0*/  STG.E desc[UR6][R8.64], R0 ;  /* 0x0000000008007986 */ /* 0x0003e2000c101906 */
[----:B------:R-:W-:-:S07]  /*0bb0*/  MOV R5, UR5 ;  /* 0x0000000500057c02 */ /* 0x000fce0008000f00 */
[----:B------:R-:W-:-:S07]  /*0bc0*/  LEPC R20, `(.L_x_7) ;  /* 0x000000001014794e */ /* 0x000fce0000000000 */
[----:B01----:R-:W-:Y:S05]  /*0bd0*/  CALL.ABS.NOINC R12 ;  /* 0x000000000c007343 */ /* 0x003fea0003c00000 */
.L_x_7:
[----:B------:R-:W-:Y:S05]  /*0be0*/  EXIT ;  /* 0x000000000000794d */ /* 0x000fea0003800000 */
.L_x_8:
[----:B------:R-:W-:-:S00]  /*0bf0*/  BRA `(.L_x_8) ;  /* 0xfffffffc00fc7947 */ /* 0x000fc0000383ffff */
[----:B------:R-:W-:-:S00]  /*0c00*/  NOP ;  /* 0x0000000000007918 */ /* 0x000fc00000000000 */
[----:B------:R-:W-:-:S00]  /*0c10*/  NOP ;  /* 0x0000000000007918 */ /* 0x000fc00000000000 */
[----:B------:R-:W-:-:S00]  /*0c20*/  NOP ;  /* 0x0000000000007918 */ /* 0x000fc00000000000 */
[----:B------:R-:W-:-:S00]  /*0c30*/  NOP ;  /* 0x0000000000007918 */ /* 0x000fc00000000000 */
[----:B------:R-:W-:-:S00]  /*0c40*/  NOP ;  /* 0x0000000000007918 */ /* 0x000fc00000000000 */
[----:B------:R-:W-:-:S00]  /*0c50*/  NOP ;  /* 0x0000000000007918 */ /* 0x000fc00000000000 */
[----:B------:R-:W-:-:S00]  /*0c60*/  NOP ;  /* 0x0000000000007918 */ /* 0x000fc00000000000 */
[----:B------:R-:W-:-:S00]  /*0c70*/  NOP ;  /* 0x0000000000007918 */ /* 0x000fc00000000000 */
.L_x_15:


//--------------------- .text._Z13cudaMatrixAddPfS_S_ii --------------------------
	.section	.text._Z13cudaMatrixAddPfS_S_ii,"ax",@progbits
	.align	128
        .global         _Z13cudaMatrixAddPfS_S_ii
        .type           _Z13cudaMatrixAddPfS_S_ii,@function
        .size           _Z13cudaMatrixAddPfS_S_ii,(.L_x_16 - _Z13cudaMatrixAddPfS_S_ii)
        .other          _Z13cudaMatrixAddPfS_S_ii,@"STO_CUDA_ENTRY STV_DEFAULT"
_Z13cudaMatrixAddPfS_S_ii:
.text._Z13cudaMatrixAddPfS_S_ii:
[----:B------:R-:W-:Y:S01]  /*0000*/  LDC R1, c[0x0][0x37c] ;  /* 0x0000df00ff017b82 */ /* 0x000fe20000000800 */
[----:B------:R-:W0:Y:S07]  /*0010*/  S2R R2, SR_TID.Y ;  /* 0x0000000000027919 */ /* 0x000e2e0000002200 */
[----:B------:R-:W1:Y:S01]  /*0020*/  LDC R0, c[0x0][0x360] ;  /* 0x0000d800ff007b82 */ /* 0x000e620000000800 */
[----:B------:R-:W2:Y:S01]  /*0030*/  LDCU.64 UR6, c[0x0][0x398] ;  /* 0x00007300ff0677ac */ /* 0x000ea20008000a00 */
[----:B------:R-:W1:Y:S06]  /*0040*/  S2R R3, SR_TID.X ;  /* 0x0000000000037919 */ /* 0x000e6c0000002100 */
[----:B------:R-:W0:Y:S08]  /*0050*/  S2UR UR5, SR_CTAID.Y ;  /* 0x00000000000579c3 */ /* 0x000e300000002600 */
[----:B------:R-:W0:Y:S08]  /*0060*/  LDC R7, c[0x0][0x364] ;  /* 0x0000d900ff077b82 */ /* 0x000e300000000800 */
[----:B------:R-:W1:Y:S01]  /*0070*/  S2UR UR4, SR_CTAID.X ;  /* 0x00000000000479c3 */ /* 0x000e620000002500 */
[----:B0-----:R-:W-:-:S05]  /*0080*/  IMAD R7, R7, UR5, R2 ;  /* 0x0000000507077c24 */ /* 0x001fca000f8e0202 */
[----:B--2---:R-:W-:Y:S01]  /*0090*/  ISETP.GE.AND P0, PT, R7, UR7, PT ;  /* 0x0000000707007c0c */ /* 0x004fe2000bf06270 */
[----:B-1----:R-:W-:-:S05]  /*00a0*/  IMAD R0, R0, UR4, R3 ;  /* 0x0000000400007c24 */ /* 0x002fca000f8e0203 */
[----:B------:R-:W-:-:S13]  /*00b0*/  ISETP.GE.OR P0, PT, R0, UR6, P0 ;  /* 0x0000000600007c0c */ /* 0x000fda0008706670 */
[----:B------:R-:W-:Y:S05]  /*00c0*/  @P0 EXIT ;  /* 0x000000000000094d */ /* 0x000fea0003800000 */
[----:B------:R-:W0:Y:S01]  /*00d0*/  LDC.64 R2, c[0x0][0x380] ;  /* 0x0000e000ff027b82 */ /* 0x000e220000000a00 */
[----:B------:R-:W1:Y:S01]  /*00e0*/  LDCU.64 UR4, c[0x0][0x358] ;  /* 0x00006b00ff0477ac */ /* 0x000e620008000a00 */
[----:B------:R-:W-:-:S06]  /*00f0*/  IMAD R9, R0, UR7, R7 ;  /* 0x0000000700097c24 */ /* 0x000fcc000f8e0207 */
[----:B------:R-:W2:Y:S08]  /*0100*/  LDC.64 R4, c[0x0][0x388] ;  /* 0x0000e200ff047b82 */ /* 0x000eb00000000a00 */
[----:B------:R-:W3:Y:S01]  /*0110*/  LDC.64 R6, c[0x0][0x390] ;  /* 0x0000e400ff067b82 */ /* 0x000ee20000000a00 */
[----:B0-----:R-:W-:-:S06]  /*0120*/  IMAD.WIDE R2, R9, 0x4, R2 ;  /* 0x0000000409027825 */ /* 0x001fcc00078e0202 */
[----:B-1----:R-:W4:Y:S01]  /*0130*/  LDG.E R2, desc[UR4][R2.64] ;  /* 0x0000000402027981 */ /* 0x002f22000c1e1900 */
[----:B--2---:R-:W-:-:S06]  /*0140*/  IMAD.WIDE R4, R9, 0x4, R4 ;  /* 0x0000000409047825 */ /* 0x004fcc00078e0204 */
[----:B------:R-:W4:Y:S01]  /*0150*/  LDG.E R5, desc[UR4][R4.64] ;  /* 0x0000000404057981 */ /* 0x000f22000c1e1900 */
[----:B---3--:R-:W-:-:S04]  /*0160*/  IMAD.WIDE R6, R9, 0x4, R6 ;  /* 0x0000000409067825 */ /* 0x008fc800078e0206 */
[----:B----4-:R-:W-:-:S05]  /*0170*/  FADD R9, R2, R5 ;  /* 0x0000000502097221 */ /* 0x010fca0000000000 */
[----:B------:R-:W-:Y:S01]  /*0180*/  STG.E desc[UR4][R6.64], R9 ;  /* 0x0000000906007986 */ /* 0x000fe2000c101904 */
[----:B------:R-:W-:Y:S05]  /*0190*/  EXIT ;  /* 0x000000000000794d */ /* 0x000fea0003800000 */
.L_x_9:
        /* <DEDUP_REMOVED lines=14> */
.L_x_16:


//--------------------- .text._Z14cudaMatrixMultPfS_S_i --------------------------
	.section	.text._Z14cudaMatrixMultPfS_S_i,"ax",@progbits
	.align	128
        .global         _Z14cudaMatrixMultPfS_S_i
        .type           _Z14cudaMatrixMultPfS_S_i,@function
        .size           _Z14cudaMatrixMultPfS_S_i,(.L_x_17 - _Z14cudaMatrixMultPfS_S_i)
        .other          _Z14cudaMatrixMultPfS_S_i,@"STO_CUDA_ENTRY STV_DEFAULT"
_Z14cudaMatrixMultPfS_S_i:
.text._Z14cudaMatrixMultPfS_S_i:
[----:B------:R-:W-:Y:S01]  /*0000*/  LDC R1, c[0x0][0x37c] ;  /* 0x0000df00ff017b82 */ /* 0x000fe20000000800 */
[----:B------:R-:W0:Y:S07]  /*0010*/  S2R R3, SR_TID.X ;  /* 0x0000000000037919 */ /* 0x000e2e0000002100 */
[----:B------:R-:W0:Y:S01]  /*0020*/  LDC R0, c[0x0][0x360] ;  /* 0x0000d800ff007b82 */ /* 0x000e220000000800 */
[----:B------:R-:W1:Y:S01]  /*0030*/  LDCU UR18, c[0x0][0x398] ;  /* 0x00007300ff1277ac */ /* 0x000e620008000800 */
[----:B------:R-:W2:Y:S06]  /*0040*/  S2R R2, SR_TID.Y ;  /* 0x0000000000027919 */ /* 0x000eac0000002200 */
[----:B------:R-:W0:Y:S08]  /*0050*/  S2UR UR4, SR_CTAID.X ;  /* 0x00000000000479c3 */ /* 0x000e300000002500 */
[----:B------:R-:W2:Y:S08]  /*0060*/  S2UR UR5, SR_CTAID.Y ;  /* 0x00000000000579c3 */ /* 0x000eb00000002600 */
[----:B------:R-:W2:Y:S01]  /*0070*/  LDC R15, c[0x0][0x364] ;  /* 0x0000d900ff0f7b82 */ /* 0x000ea20000000800 */
[----:B0-----:R-:W-:-:S02]  /*0080*/  IMAD R0, R0, UR4, R3 ;  /* 0x0000000400007c24 */ /* 0x001fc4000f8e0203 */
[----:B--2---:R-:W-:-:S05]  /*0090*/  IMAD R15, R15, UR5, R2 ;  /* 0x000000050f0f7c24 */ /* 0x004fca000f8e0202 */
[----:B------:R-:W-:-:S04]  /*00a0*/  VIMNMX R2, PT, PT, R0, R15, !PT ;  /* 0x0000000f00027248 */ /* 0x000fc80007fe0100 */
[----:B-1----:R-:W-:-:S13]  /*00b0*/  ISETP.GE.AND P0, PT, R2, UR18, PT ;  /* 0x0000001202007c0c */ /* 0x002fda000bf06270 */
[----:B------:R-:W-:Y:S05]  /*00c0*/  @P0 EXIT ;  /* 0x000000000000094d */ /* 0x000fea0003800000 */
[----:B------:R-:W0:Y:S01]  /*00d0*/  LDC.64 R2, c[0x0][0x390] ;  /* 0x0000e400ff027b82 */ /* 0x000e220000000a00 */
[----:B------:R-:W1:Y:S01]  /*00e0*/  LDCU.64 UR16, c[0x0][0x358] ;  /* 0x00006b00ff1077ac */ /* 0x000e620008000a00 */
[----:B------:R-:W-:Y:S02]  /*00f0*/  IMAD R15, R15, UR18, RZ ;  /* 0x000000120f0f7c24 */ /* 0x000fe4000f8e02ff */
[----:B------:R-:W-:Y:S01]  /*0100*/  HFMA2 R17, -RZ, RZ, 0, 0 ;  /* 0x00000000ff117431 */ /* 0x000fe200000001ff */
[----:B------:R-:W-:Y:S02]  /*0110*/  UISETP.GE.U32.AND UP0, UPT, UR18, 0x8, UPT ;  /* 0x000000081200788c */ /* 0x000fe4000bf06070 */
[----:B------:R-:W-:Y:S01]  /*0120*/  IADD3 R5, PT, PT, R0, R15, RZ ;  /* 0x0000000f00057210 */ /* 0x000fe20007ffe0ff */
[----:B------:R-:W-:-:S04]  /*0130*/  UMOV UR4, URZ ;  /* 0x000000ff00047c82 */ /* 0x000fc80008000000 */
[----:B0-----:R-:W-:-:S05]  /*0140*/  IMAD.WIDE R2, R5, 0x4, R2 ;  /* 0x0000000405027825 */ /* 0x001fca00078e0202 */
[----:B-1----:R0:W-:Y:S01]  /*0150*/  STG.E desc[UR16][R2.64], RZ ;  /* 0x000000ff02007986 */ /* 0x0021e2000c101910 */
[----:B------:R-:W-:Y:S05]  /*0160*/  BRA.U !UP0, `(.L_x_10) ;  /* 0x0000000508147547 */ /* 0x000fea000b800000 */
[----:B------:R-:W1:Y:S01]  /*0170*/  LDCU.128 UR20, c[0x0][0x380] ;  /* 0x00007000ff1477ac */ /* 0x000e620008000c00 */
[----:B------:R-:W-:Y:S01]  /*0180*/  MOV R17, RZ ;  /* 0x000000ff00117202 */ /* 0x000fe20000000f00 */
[----:B------:R-:W-:Y:S01]  /*0190*/  IMAD.MOV.U32 R16, RZ, RZ, R0 ;  /* 0x000000ffff107224 */ /* 0x000fe200078e0000 */
[----:B------:R-:W-:-:S04]  /*01a0*/  ULOP3.LUT UR4, UR18, 0x7ffffff8, URZ, 0xc0, !UPT ;  /* 0x7ffffff812047892 */ /* 0x000fc8000f8ec0ff */
[----:B------:R-:W-:Y:S01]  /*01b0*/  UIADD3 UR4, UPT, UPT, -UR4, URZ, URZ ;  /* 0x000000ff04047290 */ /* 0x000fe2000fffe1ff */
[----:B-1----:R-:W-:Y:S01]  /*01c0*/  MOV R4, UR20 ;  /* 0x0000001400047c02 */ /* 0x002fe20008000f00 */
[----:B------:R-:W-:Y:S01]  /*01d0*/  UIMAD.WIDE UR6, UR18, 0xc, UR22 ;  /* 0x0000000c120678a5 */ /* 0x000fe2000f8e0216 */
[----:B------:R-:W-:Y:S01]  /*01e0*/  MOV R5, UR21 ;  /* 0x0000001500057c02 */ /* 0x000fe20008000f00 */
[----:B------:R-:W-:Y:S02]  /*01f0*/  UIMAD.WIDE UR8, UR18, 0x10, UR22 ;  /* 0x00000010120878a5 */ /* 0x000fe4000f8e0216 */
[----:B------:R-:W-:Y:S01]  /*0200*/  UIMAD.WIDE UR10, UR18, 0x14, UR22 ;  /* 0x00000014120a78a5 */ /* 0x000fe2000f8e0216 */
[----:B------:R-:W-:Y:S01]  /*0210*/  IMAD.WIDE.U32 R4, R15, 0x4, R4 ;  /* 0x000000040f047825 */ /* 0x000fe200078e0004 */
[----:B------:R-:W-:Y:S02]  /*0220*/  UIMAD.WIDE UR12, UR18, 0x18, UR22 ;  /* 0x00000018120c78a5 */ /* 0x000fe4000f8e0216 */
[----:B------:R-:W-:Y:S01]  /*0230*/  UIMAD.WIDE UR14, UR18, 0x1c, UR22 ;  /* 0x0000001c120e78a5 */ /* 0x000fe2000f8e0216 */
[----:B------:R-:W-:-:S04]  /*0240*/  IADD3 R8, P0, PT, R4, 0x10, RZ ;  /* 0x0000001004087810 */ /* 0x000fc80007f1e0ff */
[----:B------:R-:W-:-:S09]  /*0250*/  IADD3.X R9, PT, PT, RZ, R5, RZ, P0, !PT ;  /* 0x00000005ff097210 */ /* 0x000fd200007fe4ff */
.L_x_11:
[----:B------:R-:W-:Y:S01]  /*0260*/  HFMA2 R5, -RZ, RZ, 0, 2.384185791015625e-07 ;  /* 0x00000004ff057431 */ /* 0x000fe200000001ff */
[----:B------:R-:W-:Y:S02]  /*0270*/  UIMAD.WIDE UR24, UR18, 0x4, UR22 ;  /* 0x00000004121878a5 */ /* 0x000fe4000f8e0216 */
[----:B------:R-:W-:Y:S01]  /*0280*/  UIMAD.WIDE UR20, UR18, 0x8, UR22 ;  /* 0x00000008121478a5 */ /* 0x000fe2000f8e0216 */
[----:B------:R-:W-:-:S03]  /*0290*/  HFMA2 R13, -RZ, RZ, 0, 2.384185791015625e-07 ;  /* 0x00000004ff0d7431 */ /* 0x000fc600000001ff */
[----:B------:R-:W-:Y:S02]  /*02a0*/  MOV R26, UR24 ;  /* 0x00000018001a7c02 */ /* 0x000fe40008000f00 */
[----:B------:R-:W-:Y:S01]  /*02b0*/  MOV R27, UR25 ;  /* 0x00000019001b7c02 */ /* 0x000fe20008000f00 */
[C---:B------:R-:W-:Y:S01]  /*02c0*/  IMAD.WIDE R4, R16.reuse, R5, UR22 ;  /* 0x0000001610047e25 */ /* 0x040fe2000f8e0205 */
[----:B------:R-:W-:Y:S02]  /*02d0*/  MOV R6, UR20 ;  /* 0x0000001400067c02 */ /* 0x000fe40008000f00 */
[----:B------:R-:W-:Y:S02]  /*02e0*/  MOV R7, UR21 ;  /* 0x0000001500077c02 */ /* 0x000fe40008000f00 */
[----:B------:R1:W2:Y:S01]  /*02f0*/  LDG.E R14, desc[UR16][R4.64] ;  /* 0x00000010040e7981 */ /* 0x0002a2000c1e1900 */
[----:B------:R-:W-:-:S04]  /*0300*/  IMAD.WIDE R26, R16, 0x4, R26 ;  /* 0x00000004101a7825 */ /* 0x000fc800078e021a */
[C---:B------:R-:W-:Y:S01]  /*0310*/  IMAD.WIDE R10, R16.reuse, 0x4, R6 ;  /* 0x00000004100a7825 */ /* 0x040fe200078e0206 */
[----:B------:R3:W4:Y:S03]  /*0320*/  LDG.E R23, desc[UR16][R26.64] ;  /* 0x000000101a177981 */ /* 0x000726000c1e1900 */
[----:B-1----:R-:W-:Y:S01]  /*0330*/  IMAD.MOV.U32 R4, RZ, RZ, R8 ;  /* 0x000000ffff047224 */ /* 0x002fe200078e0008 */
[----:B------:R-:W-:Y:S01]  /*0340*/  MOV R5, R9 ;  /* 0x0000000900057202 */ /* 0x000fe20000000f00 */
[----:B------:R-:W-:Y:S01]  /*0350*/  HFMA2 R9, -RZ, RZ, 0, 2.384185791015625e-07 ;  /* 0x00000004ff097431 */ /* 0x000fe200000001ff */
[----:B------:R-:W-:Y:S01]  /*0360*/  MOV R7, 0x4 ;  /* 0x0000000400077802 */ /* 0x000fe20000000f00 */
[C---:B------:R-:W-:Y:S01]  /*0370*/  IMAD.WIDE R12, R16.reuse, R13, UR6 ;  /* 0x00000006100c7e25 */ /* 0x040fe2000f8e020d */
[----:B------:R1:W5:Y:S04]  /*0380*/  LDG.E R21, desc[UR16][R10.64] ;  /* 0x000000100a157981 */ /* 0x000368000c1e1900 */
[----:B------:R-:W2:Y:S04]  /*0390*/  LDG.E R24, desc[UR16][R4.64+-0x10] ;  /* 0xfffff01004187981 */ /* 0x000ea8000c1e1900 */
[----:B------:R-:W4:Y:S01]  /*03a0*/  LDG.E R22, desc[UR16][R4.64+-0xc] ;  /* 0xfffff41004167981 */ /* 0x000f22000c1e1900 */
[----:B------:R-:W-:-:S03]  /*03b0*/  IMAD.WIDE R6, R16, R7, UR8 ;  /* 0x0000000810067e25 */ /* 0x000fc6000f8e0207 */
[----:B------:R-:W5:Y:S01]  /*03c0*/  LDG.E R20, desc[UR16][R4.64+-0x8] ;  /* 0xfffff81004147981 */ /* 0x000f62000c1e1900 */
[----:B---3--:R-:W-:Y:S01]  /*03d0*/  MOV R27, 0x4 ;  /* 0x00000004001b7802 */ /* 0x008fe20000000f00 */
[C---:B------:R-:W-:Y:S02]  /*03e0*/  IMAD.WIDE R8, R16.reuse, R9, UR10 ;  /* 0x0000000a10087e25 */ /* 0x040fe4000f8e0209 */
[----:B------:R3:W5:Y:S04]  /*03f0*/  LDG.E R19, desc[UR16][R12.64] ;  /* 0x000000100c137981 */ /* 0x000768000c1e1900 */
[----:B------:R-:W5:Y:S01]  /*0400*/  LDG.E R18, desc[UR16][R4.64+-0x4] ;  /* 0xfffffc1004127981 */ /* 0x000f62000c1e1900 */
[----:B-1----:R-:W-:-:S03]  /*0410*/  IMAD.WIDE R10, R16, R27, UR12 ;  /* 0x0000000c100a7e25 */ /* 0x002fc6000f8e021b */
[----:B------:R-:W5:Y:S01]  /*0420*/  LDG.E R6, desc[UR16][R6.64] ;  /* 0x0000001006067981 */ /* 0x000f62000c1e1900 */
[----:B------:R-:W-:-:S03]  /*0430*/  IMAD.MOV.U32 R29, RZ, RZ, 0x4 ;  /* 0x00000004ff1d7424 */ /* 0x000fc600078e00ff */
[----:B------:R-:W5:Y:S01]  /*0440*/  LDG.E R25, desc[UR16][R4.64] ;  /* 0x0000001004197981 */ /* 0x000f62000c1e1900 */
[----:B---3--:R-:W-:-:S03]  /*0450*/  IMAD.WIDE R12, R16, R29, UR14 ;  /* 0x0000000e100c7e25 */ /* 0x008fc6000f8e021d */
[----:B------:R1:W3:Y:S04]  /*0460*/  LDG.E R9, desc[UR16][R8.64] ;  /* 0x0000001008097981 */ /* 0x0002e8000c1e1900 */
[----:B------:R-:W3:Y:S04]  /*0470*/  LDG.E R26, desc[UR16][R4.64+0x4] ;  /* 0x00000410041a7981 */ /* 0x000ee8000c1e1900 */
[----:B------:R-:W3:Y:S04]  /*0480*/  LDG.E R10, desc[UR16][R10.64] ;  /* 0x000000100a0a7981 */ /* 0x000ee8000c1e1900 */
[----:B------:R-:W3:Y:S04]  /*0490*/  LDG.E R27, desc[UR16][R4.64+0x8] ;  /* 0x00000810041b7981 */ /* 0x000ee8000c1e1900 */
[----:B------:R-:W3:Y:S04]  /*04a0*/  LDG.E R12, desc[UR16][R12.64] ;  /* 0x000000100c0c7981 */ /* 0x000ee8000c1e1900 */
[----:B------:R-:W3:Y:S01]  /*04b0*/  LDG.E R29, desc[UR16][R4.64+0xc] ;  /* 0x00000c10041d7981 */ /* 0x000ee2000c1e1900 */
[----:B------:R-:W-:-:S04]  /*04c0*/  UIADD3 UR4, UPT, UPT, UR4, 0x8, URZ ;  /* 0x0000000804047890 */ /* 0x000fc8000fffe0ff */
[----:B------:R-:W-:Y:S01]  /*04d0*/  UISETP.NE.AND UP0, UPT, UR4, URZ, UPT ;  /* 0x000000ff0400728c */ /* 0x000fe2000bf05270 */
[----:B-1----:R-:W-:Y:S02]  /*04e0*/  IADD3 R8, P0, PT, R4, 0x20, RZ ;  /* 0x0000002004087810 */ /* 0x002fe40007f1e0ff */
[----:B------:R-:W-:-:S04]  /*04f0*/  MOV R7, UR18 ;  /* 0x0000001200077c02 */ /* 0x000fc80008000f00 */
[----:B------:R-:W-:Y:S01]  /*0500*/  LEA R16, R7, R16, 0x3 ;  /* 0x0000001007107211 */ /* 0x000fe200078e18ff */
[----:B--2---:R-:W-:-:S04]  /*0510*/  FFMA R17, R24, R14, R17 ;  /* 0x0000000e18117223 */ /* 0x004fc80000000011 */
[----:B----4-:R-:W-:-:S04]  /*0520*/  FFMA R17, R22, R23, R17 ;  /* 0x0000001716117223 */ /* 0x010fc80000000011 */
[----:B-----5:R-:W-:-:S04]  /*0530*/  FFMA R17, R20, R21, R17 ;  /* 0x0000001514117223 */ /* 0x020fc80000000011 */
[----:B------:R-:W-:-:S04]  /*0540*/  FFMA R18, R18, R19, R17 ;  /* 0x0000001312127223 */ /* 0x000fc80000000011 */
[----:B------:R-:W-:-:S04]  /*0550*/  FFMA R25, R25, R6, R18 ;  /* 0x0000000619197223 */ /* 0x000fc80000000012 */
[----:B---3--:R-:W-:Y:S01]  /*0560*/  FFMA R26, R26, R9, R25 ;  /* 0x000000091a1a7223 */ /* 0x008fe20000000019 */
[----:B------:R-:W-:-:S03]  /*0570*/  IADD3.X R9, PT, PT, RZ, R5, RZ, P0, !PT ;  /* 0x00000005ff097210 */ /* 0x000fc600007fe4ff */
[----:B------:R-:W-:-:S04]  /*0580*/  FFMA R10, R27, R10, R26 ;  /* 0x0000000a1b0a7223 */ /* 0x000fc8000000001a */
[----:B------:R-:W-:Y:S01]  /*0590*/  FFMA R17, R29, R12, R10 ;  /* 0x0000000c1d117223 */ /* 0x000fe2000000000a */
[----:B------:R-:W-:Y:S06]  /*05a0*/  BRA.U UP0, `(.L_x_11) ;  /* 0xfffffffd002c7547 */ /* 0x000fec000b83ffff */
[----:B------:R-:W-:-:S12]  /*05b0*/  ULOP3.LUT UR4, UR18, 0x7ffffff8, URZ, 0xc0, !UPT ;  /* 0x7ffffff812047892 */ /* 0x000fd8000f8ec0ff */
.L_x_10:
[----:B------:R-:W-:-:S04]  /*05c0*/  ULOP3.LUT UR6, UR18, 0x7, URZ, 0xc0, !UPT ;  /* 0x0000000712067892 */ /* 0x000fc8000f8ec0ff */
[----:B------:R-:W-:-:S09]  /*05d0*/  UISETP.NE.AND UP0, UPT, UR6, URZ, UPT ;  /* 0x000000ff0600728c */ /* 0x000fd2000bf05270 */
[----:B------:R-:W-:Y:S05]  /*05e0*/  BRA.U !UP0, `(.L_x_12) ;  /* 0x0000000508387547 */ /* 0x000fea000b800000 */
[----:B------:R-:W-:Y:S02]  /*05f0*/  UISETP.GE.U32.AND UP0, UPT, UR6, 0x4, UPT ;  /* 0x000000040600788c */ /* 0x000fe4000bf06070 */
[----:B------:R-:W-:-:S04]  /*0600*/  ULOP3.LUT UR5, UR18, 0x3, URZ, 0xc0, !UPT ;  /* 0x0000000312057892 */ /* 0x000fc8000f8ec0ff */
[----:B------:R-:W-:-:S03]  /*0610*/  UISETP.NE.AND UP1, UPT, UR5, URZ, UPT ;  /* 0x000000ff0500728c */ /* 0x000fc6000bf25270 */
[----:B------:R-:W-:Y:S08]  /*0620*/  BRA.U !UP0, `(.L_x_13) ;  /* 0x00000001087c7547 */ /* 0x000ff0000b800000 */
[----:B------:R-:W1:Y:S01]  /*0630*/  LDC.64 R6, c[0x0][0x388] ;  /* 0x0000e200ff067b82 */ /* 0x000e620000000a00 */
[----:B------:R-:W2:Y:S01]  /*0640*/  LDCU.64 UR6, c[0x0][0x380] ;  /* 0x00007000ff0677ac */ /* 0x000ea20008000a00 */
[----:B------:R-:W-:Y:S02]  /*0650*/  MOV R11, UR4 ;  /* 0x00000004000b7c02 */ /* 0x000fe40008000f00 */
[C---:B------:R-:W-:Y:S02]  /*0660*/  IADD3 R5, PT, PT, R15.reuse, UR4, RZ ;  /* 0x000000040f057c10 */ /* 0x040fe4000fffe0ff */
[----:B------:R-:W-:Y:S01]  /*0670*/  IADD3 R12, P0, PT, R15, UR4, RZ ;  /* 0x000000040f0c7c10 */ /* 0x000fe2000ff1e0ff */
[----:B------:R-:W-:Y:S01]  /*0680*/  IMAD R11, R11, UR18, R0 ;  /* 0x000000120b0b7c24 */ /* 0x000fe2000f8e0200 */
[----:B------:R-:W3:Y:S01]  /*0690*/  LDC.64 R8, c[0x0][0x380] ;  /* 0x0000e000ff087b82 */ /* 0x000ee20000000a00 */
[----:B------:R-:W-:Y:S02]  /*06a0*/  MOV R13, UR18 ;  /* 0x00000012000d7c02 */ /* 0x000fe40008000f00 */
[----:B------:R-:W-:Y:S01]  /*06b0*/  MOV R19, UR18 ;  /* 0x0000001200137c02 */ /* 0x000fe20008000f00 */
[----:B-1----:R-:W-:-:S04]  /*06c0*/  IMAD.WIDE R6, R11, 0x4, R6 ;  /* 0x000000040b067825 */ /* 0x002fc800078e0206 */
[----:B------:R-:W-:Y:S02]  /*06d0*/  IMAD.U32 R11, RZ, RZ, UR18 ;  /* 0x00000012ff0b7e24 */ /* 0x000fe4000f8e00ff */
[----:B---3--:R-:W-:Y:S01]  /*06e0*/  IMAD.WIDE.U32 R8, R5, 0x4, R8 ;  /* 0x0000000405087825 */ /* 0x008fe200078e0008 */
[----:B------:R-:W-:Y:S02]  /*06f0*/  IADD3.X R5, PT, PT, RZ, RZ, RZ, P0, !PT ;  /* 0x000000ffff057210 */ /* 0x000fe400007fe4ff */
[C---:B--2---:R-:W-:Y:S01]  /*0700*/  LEA R4, P0, R12.reuse, UR6, 0x2 ;  /* 0x000000060c047c11 */ /* 0x044fe2000f8010ff */
[----:B------:R-:W-:Y:S02]  /*0710*/  IMAD.WIDE R10, R11, 0x4, R6 ;  /* 0x000000040b0a7825 */ /* 0x000fe400078e0206 */
[----:B------:R-:W2:Y:S01]  /*0720*/  LDG.E R8, desc[UR16][R8.64] ;  /* 0x0000001008087981 */ /* 0x000ea2000c1e1900 */
[----:B------:R-:W-:-:S03]  /*0730*/  LEA.HI.X R5, R12, UR7, R5, 0x2, P0 ;  /* 0x000000070c057c11 */ /* 0x000fc600080f1405 */
[----:B------:R-:W2:Y:S01]  /*0740*/  LDG.E R6, desc[UR16][R6.64] ;  /* 0x0000001006067981 */ /* 0x000ea2000c1e1900 */
[----:B------:R-:W-:-:S03]  /*0750*/  IMAD.WIDE R12, R13, 0x4, R10 ;  /* 0x000000040d0c7825 */ /* 0x000fc600078e020a */
[----:B------:R-:W3:Y:S04]  /*0760*/  LDG.E R14, desc[UR16][R10.64] ;  /* 0x000000100a0e7981 */ /* 0x000ee8000c1e1900 */
[----:B------:R-:W3:Y:S01]  /*0770*/  LDG.E R21, desc[UR16][R4.64+0x4] ;  /* 0x0000041004157981 */ /* 0x000ee2000c1e1900 */
[----:B------:R-:W-:-:S03]  /*0780*/  IMAD.WIDE R18, R19, 0x4, R12 ;  /* 0x0000000413127825 */ /* 0x000fc600078e020c */
[----:B------:R-:W4:Y:S04]  /*0790*/  LDG.E R16, desc[UR16][R12.64] ;  /* 0x000000100c107981 */ /* 0x000f28000c1e1900 */
[----:B------:R-:W4:Y:S04]  /*07a0*/  LDG.E R23, desc[UR16][R4.64+0x8] ;  /* 0x0000081004177981 */ /* 0x000f28000c1e1900 */
[----:B------:R-:W5:Y:S04]  /*07b0*/  LDG.E R25, desc[UR16][R4.64+0xc] ;  /* 0x00000c1004197981 */ /* 0x000f68000c1e1900 */
[----:B------:R-:W5:Y:S01]  /*07c0*/  LDG.E R18, desc[UR16][R18.64] ;  /* 0x0000001012127981 */ /* 0x000f62000c1e1900 */
[----:B------:R-:W-:Y:S01]  /*07d0*/  UIADD3 UR4, UPT, UPT, UR4, 0x4, URZ ;  /* 0x0000000404047890 */ /* 0x000fe2000fffe0ff */
[----:B--2---:R-:W-:-:S04]  /*07e0*/  FFMA R8, R8, R6, R17 ;  /* 0x0000000608087223 */ /* 0x004fc80000000011 */
[----:B---3--:R-:W-:-:S04]  /*07f0*/  FFMA R8, R21, R14, R8 ;  /* 0x0000000e15087223 */ /* 0x008fc80000000008 */
[----:B----4-:R-:W-:-:S04]  /*0800*/  FFMA R8, R23, R16, R8 ;  /* 0x0000001017087223 */ /* 0x010fc80000000008 */
[----:B-----5:R-:W-:-:S07]  /*0810*/  FFMA R17, R25, R18, R8 ;  /* 0x0000001219117223 */ /* 0x020fce0000000008 */
.L_x_13:
[----:B------:R-:W-:Y:S05]  /*0820*/  BRA.U !UP1, `(.L_x_12) ;  /* 0x0000000109a87547 */ /* 0x000fea000b800000 */
[----:B------:R-:W-:Y:S01]  /*0830*/  UISETP.NE.AND UP0, UPT, UR5, 0x1, UPT ;  /* 0x000000010500788c */ /* 0x000fe2000bf05270 */
[----:B------:R-:W-:Y:S01]  /*0840*/  MOV R11, UR4 ;  /* 0x00000004000b7c02 */ /* 0x000fe20008000f00 */
[----:B------:R-:W-:Y:S02]  /*0850*/  ULOP3.LUT UR5, UR18, 0x1, URZ, 0xc0, !UPT ;  /* 0x0000000112057892 */ /* 0x000fe4000f8ec0ff */
[----:B------:R-:W-:Y:S02]  /*0860*/  MOV R19, UR18 ;  /* 0x0000001200137c02 */ /* 0x000fe40008000f00 */
[----:B------:R-:W-:Y:S01]  /*0870*/  UISETP.NE.U32.AND UP1, UPT, UR5, 0x1, UPT ;  /* 0x000000010500788c */ /* 0x000fe2000bf25070 */
[----:B------:R-:W-:-:S04]  /*0880*/  PLOP3.LUT P1, PT, PT, PT, UP0, 0x80, 0x8 ;  /* 0x000000000008781c */ /* 0x000fc80003f2f008 */
[----:B------:R-:W1:Y:S01]  /*0890*/  @UP0 LDCU.128 UR8, c[0x0][0x380] ;  /* 0x00007000ff0807ac */ /* 0x000e620008000c00 */
[----:B------:R-:W-:Y:S01]  /*08a0*/  PLOP3.LUT P0, PT, PT, PT, UP1, 0x80, 0x8 ;  /* 0x000000000008781c */ /* 0x000fe20003f0f018 */
[----:B------:R-:W2:Y:S04]  /*08b0*/  @UP0 LDCU.64 UR6, c[0x0][0x380] ;  /* 0x00007000ff0607ac */ /* 0x000ea80008000a00 */
[----:B------:R-:W3:Y:S03]  /*08c0*/  @!UP1 LDCU.128 UR12, c[0x0][0x380] ;  /* 0x00007000ff0c97ac */ /* 0x000ee60008000c00 */
[C---:B------:R-:W-:Y:S02]  /*08d0*/  @P1 IADD3 R5, PT, PT, R15.reuse, UR4, RZ ;  /* 0x000000040f051c10 */ /* 0x040fe4000fffe0ff */
[----:B------:R-:W-:Y:S01]  /*08e0*/  @P1 IADD3 R10, P2, PT, R15, UR4, RZ ;  /* 0x000000040f0a1c10 */ /* 0x000fe2000ff5e0ff */
[----:B------:R-:W-:Y:S01]  /*08f0*/  @UP0 UIADD3 UR4, UPT, UPT, UR4, 0x2, URZ ;  /* 0x0000000204040890 */ /* 0x000fe2000fffe0ff */
[----:B-1----:R-:W-:Y:S01]  /*0900*/  MOV R8, UR8 ;  /* 0x0000000800087c02 */ /* 0x002fe20008000f00 */
[----:B------:R-:W-:Y:S01]  /*0910*/  IMAD.U32 R9, RZ, RZ, UR9 ;  /* 0x00000009ff097e24 */ /* 0x000fe2000f8e00ff */
[----:B------:R-:W-:-:S02]  /*0920*/  MOV R6, UR10 ;  /* 0x0000000a00067c02 */ /* 0x000fc40008000f00 */
[----:B------:R-:W-:Y:S01]  /*0930*/  MOV R7, UR11 ;  /* 0x0000000b00077c02 */ /* 0x000fe20008000f00 */
[----:B------:R-:W-:-:S04]  /*0940*/  @P1 IMAD.WIDE.U32 R8, R5, 0x4, R8 ;  /* 0x0000000405081825 */ /* 0x000fc800078e0008 */
[----:B------:R-:W-:Y:S01]  /*0950*/  @P1 IMAD R5, R11, UR18, R0 ;  /* 0x000000120b051c24 */ /* 0x000fe2000f8e0200 */
[----:B------:R-:W-:Y:S01]  /*0960*/  @P1 IADD3.X R11, PT, PT, RZ, RZ, RZ, P2, !PT ;  /* 0x000000ffff0b1210 */ /* 0x000fe200017fe4ff */
[----:B------:R-:W-:Y:S01]  /*0970*/  IMAD.U32 R21, RZ, RZ, UR4 ;  /* 0x00000004ff157e24 */ /* 0x000fe2000f8e00ff */
[C---:B--2---:R-:W-:Y:S01]  /*0980*/  @P1 LEA R4, P2, R10.reuse, UR6, 0x2 ;  /* 0x000000060a041c11 */ /* 0x044fe2000f8410ff */
[----:B------:R-:W-:Y:S01]  /*0990*/  @P1 IMAD.WIDE R6, R5, 0x4, R6 ;  /* 0x0000000405061825 */ /* 0x000fe200078e0206 */
[----:B------:R-:W-:Y:S01]  /*09a0*/  @!P0 IADD3 R15, PT, PT, R15, UR4, RZ ;  /* 0x000000040f0f8c10 */ /* 0x000fe2000fffe0ff */
[----:B------:R-:W2:Y:S01]  /*09b0*/  @P1 LDG.E R8, desc[UR16][R8.64] ;  /* 0x0000001008081981 */ /* 0x000ea2000c1e1900 */
[----:B------:R-:W-:Y:S01]  /*09c0*/  @P1 LEA.HI.X R5, R10, UR7, R11, 0x2, P2 ;  /* 0x000000070a051c11 */ /* 0x000fe200090f140b */
[----:B------:R-:W-:Y:S01]  /*09d0*/  @!P0 IMAD R21, R21, UR18, R0 ;  /* 0x0000001215158c24 */ /* 0x000fe2000f8e0200 */
[----:B---3--:R-:W-:Y:S01]  /*09e0*/  MOV R10, UR12 ;  /* 0x0000000c000a7c02 */ /* 0x008fe20008000f00 */
[----:B------:R-:W-:Y:S01]  /*09f0*/  @P1 IMAD.WIDE R18, R19, 0x4, R6 ;  /* 0x0000000413121825 */ /* 0x000fe200078e0206 */
[----:B------:R-:W-:Y:S01]  /*0a00*/  MOV R11, UR13 ;  /* 0x0000000d000b7c02 */ /* 0x000fe20008000f00 */
[----:B------:R-:W2:Y:S01]  /*0a10*/  @P1 LDG.E R6, desc[UR16][R6.64] ;  /* 0x0000001006061981 */ /* 0x000ea2000c1e1900 */
[----:B------:R-:W-:-:S02]  /*0a20*/  MOV R12, UR14 ;  /* 0x0000000e000c7c02 */ /* 0x000fc40008000f00 */
[----:B------:R-:W-:Y:S01]  /*0a30*/  MOV R13, UR15 ;  /* 0x0000000f000d7c02 */ /* 0x000fe20008000f00 */
[----:B------:R-:W-:Y:S01]  /*0a40*/  @!P0 IMAD.WIDE.U32 R10, R15, 0x4, R10 ;  /* 0x000000040f0a8825 */ /* 0x000fe200078e000a */
[----:B------:R-:W3:Y:S03]  /*0a50*/  @P1 LDG.E R18, desc[UR16][R18.64] ;  /* 0x0000001012121981 */ /* 0x000ee6000c1e1900 */
[----:B------:R-:W-:Y:S01]  /*0a60*/  @!P0 IMAD.WIDE R12, R21, 0x4, R12 ;  /* 0x00000004150c8825 */ /* 0x000fe200078e020c */
[----:B------:R-:W3:Y:S04]  /*0a70*/  @P1 LDG.E R5, desc[UR16][R4.64+0x4] ;  /* 0x0000041004051981 */ /* 0x000ee8000c1e1900 */
[----:B------:R-:W4:Y:S04]  /*0a80*/  @!P0 LDG.E R10, desc[UR16][R10.64] ;  /* 0x000000100a0a8981 */ /* 0x000f28000c1e1900 */
[----:B------:R-:W4:Y:S01]  /*0a90*/  @!P0 LDG.E R12, desc[UR16][R12.64] ;  /* 0x000000100c0c8981 */ /* 0x000f22000c1e1900 */
[----:B--2---:R-:W-:-:S04]  /*0aa0*/  @P1 FFMA R8, R8, R6, R17 ;  /* 0x0000000608081223 */ /* 0x004fc80000000011 */
[----:B---3--:R-:W-:-:S04]  /*0ab0*/  @P1 FFMA R17, R5, R18, R8 ;  /* 0x0000001205111223 */ /* 0x008fc80000000008 */
[----:B----4-:R-:W-:-:S07]  /*0ac0*/  @!P0 FFMA R17, R10, R12, R17 ;  /* 0x0000000c0a118223 */ /* 0x010fce0000000011 */
.L_x_12:
[----:B------:R-:W-:Y:S01]  /*0ad0*/  STG.E desc[UR16][R2.64], R17 ;  /* 0x0000001102007986 */ /* 0x000fe2000c101910 */
[----:B------:R-:W-:Y:S05]  /*0ae0*/  EXIT ;  /* 0x000000000000794d */ /* 0x000fea0003800000 */
.L_x_14:
        /* <DEDUP_REMOVED lines=9> */
.L_x_17:


//--------------------- .nv.global.init           --------------------------
	.section	.nv.global.init,"aw",@progbits
.nv.global.init:
	.type		$str,@object
	.size		$str,(.L_0 - $str)
$str:
        /*0000*/ 	.byte	0x4d, 0x6f, 0x75, 0x74, 0x5b, 0x25, 0x64, 0x5d, 0x20, 0x3d, 0x20, 0x25, 0x66, 0x0a, 0x00
.L_0:


//--------------------- .nv.shared.reserved.0     --------------------------
	.section	.nv.shared.reserved.0,"aw",@nobits
	.weak		__nv_reservedSMEM_offset_0_alias
	.size		__nv_reservedSMEM_offset_0_alias, 0, 64
	.other		__nv_reservedSMEM_offset_0_alias,@"STO_CUDA_RESERVED_SHARED STV_DEFAULT"
__nv_reservedSMEM_offset_0_alias:
	.zero		0
	.zero		64


//--------------------- .nv.constant0._Z18cudaMatrixConvolvePfS_S_iii --------------------------
	.section	.nv.constant0._Z18cudaMatrixConvolvePfS_S_iii,"a",@progbits
	.sectionflags	@""
	.align	4
.nv.constant0._Z18cudaMatrixConvolvePfS_S_iii:
	.zero		932


//--------------------- .nv.constant0._Z13cudaMatrixAddPfS_S_ii --------------------------
	.section	.nv.constant0._Z13cudaMatrixAddPfS_S_ii,"a",@progbits
	.sectionflags	@""
	.align	4
.nv.constant0._Z13cudaMatrixAddPfS_S_ii:
	.zero		928


//--------------------- .nv.constant0._Z14cudaMatrixMultPfS_S_i --------------------------
	.section	.nv.constant0._Z14cudaMatrixMultPfS_S_i,"a",@progbits
	.sectionflags	@""
	.align	4
.nv.constant0._Z14cudaMatrixMultPfS_S_i:
	.zero		924


//--------------------- SYMBOLS --------------------------

	.type		.nv.reservedSmem.offset0,@object
	.size		.nv.reservedSmem.offset0,0x4
	.type		vprintf,@function
